// auto-generated by cutlass_sweep.gemm — config: {"arch": "sm_90", "cluster_m": 2, "cluster_n": 4, "dtype": "tf32", "dtype_b": "tf32", "layout": "nt", "stages": 0, "tile_k": 128, "tile_m": 128, "tile_n": 64}
#include "cutlass/cutlass.h"
#include "cutlass/gemm/collective/collective_builder.hpp"
#include "cutlass/gemm/device/gemm_universal_adapter.h"
#include "cutlass/gemm/kernel/gemm_universal.hpp"
#include "cutlass/epilogue/collective/collective_builder.hpp"

using ElemA = cutlass::tfloat32_t;
using ElemB = cutlass::tfloat32_t;
using ElemCD = cutlass::tfloat32_t;
using Acc  = float;
using TileShape    = cute::Shape<cute::_128, cute::_64, cute::_128>;
using ClusterShape = cute::Shape<cute::_2, cute::_4, cute::_1>;

using CollectiveEpilogue = typename cutlass::epilogue::collective::CollectiveBuilder<
    cutlass::arch::Sm90, cutlass::arch::OpClassTensorOp,
    TileShape, ClusterShape,
    cutlass::epilogue::collective::EpilogueTileAuto,
    Acc, Acc,
    ElemCD, cutlass::layout::RowMajor, 128 / cutlass::sizeof_bits<ElemCD>::value,
    ElemCD, cutlass::layout::RowMajor, 128 / cutlass::sizeof_bits<ElemCD>::value,
    cutlass::epilogue::collective::EpilogueScheduleAuto
  >::CollectiveOp;

using CollectiveMainloop = typename cutlass::gemm::collective::CollectiveBuilder<
    cutlass::arch::Sm90, cutlass::arch::OpClassTensorOp,
    ElemA, cutlass::layout::RowMajor, 128 / cutlass::sizeof_bits<ElemA>::value,
    ElemB, cutlass::layout::ColumnMajor, 128 / cutlass::sizeof_bits<ElemB>::value,
    Acc,
    TileShape, ClusterShape,
    cutlass::gemm::collective::StageCountAutoCarveout<static_cast<int>(sizeof(typename CollectiveEpilogue::SharedStorage))>,
    cutlass::gemm::collective::KernelScheduleAuto
  >::CollectiveOp;

using GemmKernel = cutlass::gemm::kernel::GemmUniversal<
    cute::Shape<int,int,int,int>,
    CollectiveMainloop,
    CollectiveEpilogue
>;
using Gemm = cutlass::gemm::device::GemmUniversalAdapter<GemmKernel>;

// Force the device kernel symbol into the cubin without needing a host main.
auto* _anchor = &cutlass::device_kernel<GemmKernel>;


// ===== COMPILED SASS (sm_90a) =====

	.target	sm_90a

	.elftype	@"ET_EXEC"


//--------------------- .note.nv.tkinfo           --------------------------
	.section	.note.nv.tkinfo,"",@"SHT_NOTE"
	.sectionflags	@"SHF_NOTE_NV_TKINFO"
	.tkinfo
        /*0018*/ 	.word	0x00000002
        /*0030*/ 	.string	""
        /*0030*/ 	.string	"ptxas"
        /*0030*/ 	.string	"Cuda compilation tools, release 13.0, V13.0.88"
        /*0030*/ 	.string	"Build cuda_13.0.r13.0/compiler.36424714_0"
        /*0030*/ 	.string	"-arch sm_90a -m 64 "



//--------------------- .note.nv.cuinfo           --------------------------
	.section	.note.nv.cuinfo,"",@"SHT_NOTE"
	.sectionflags	@"SHF_NOTE_NV_CUINFO"
        /*0018*/ 	.short	0x0002
        /*001a*/ 	.short	0x005a
        /*001c*/ 	.short	0x0082
	.zero		2


//--------------------- .nv.info                  --------------------------
	.section	.nv.info,"",@"SHT_CUDA_INFO"
	.align	4


	//----- nvinfo : EIATTR_REGCOUNT
	.align		4
        /*0000*/ 	.byte	0x04, 0x2f
        /*0002*/ 	.short	(.L_15 - .L_14)
	.align		4
.L_14:
        /*0004*/ 	.word	index@(_ZN7cutlass13device_kernelINS_4gemm6kernel13GemmUniversalIN4cute5tupleIJiiiiEEENS1_10collective13CollectiveMmaINS1_34MainloopSm90TmaGmmaWarpSpecializedILi2ENS5_IJNS4_1CILi2EEENSA_ILi4EEENSA_ILi1EEEEEENS1_35KernelTmaWarpSpecializedCooperativeEEENS5_IJNSA_ILi128EEENSA_ILi64EEESH_EEENS_10tfloat32_tENS5_IJlSD_lEEESK_SL_NS4_8TiledMMAINS4_8MMA_AtomIJNS4_4SM904GMMA29MMA_64x64x8_F32TF32TF32_SS_TNILNSP_7ScaleInE1ELSR_1EEEEEENS4_6LayoutINS5_IJSB_SD_SD_EEENS5_IJSD_NSA_ILi0EEESW_EEEEENS5_IJNS4_10UnderscoreESZ_SZ_EEEEENS4_23SM90_TMA_LOAD_MULTICASTENS4_14ComposedLayoutINS4_7SwizzleILi3ELi4ELi3EEENS4_18smem_ptr_flag_bitsILi32EEENSU_INS5_IJNSA_ILi8EEENSA_ILi32EEEEEENS5_IJS19_SD_EEEEEEEvNS4_8identityES12_S1D_vS1E_EENS_8epilogue10collective6detail29Sm90TmaWarpSpecializedAdapterINS1H_15DefaultEpilogueISK_SL_SL_NS1G_6thread17LinearCombinationISK_Li1EffLNS1L_9ScaleType4KindE0ELNS_15FloatRoundStyleE2ESK_EENS1_15EpilogueDefaultEEEEEvvEEEEvNT_6ParamsE)
        /*0008*/ 	.word	0x000000a8


	//----- nvinfo : EIATTR_FRAME_SIZE
	.align		4
.L_15:
        /*000c*/ 	.byte	0x04, 0x11
        /*000e*/ 	.short	(.L_17 - .L_16)
	.align		4
.L_16:
        /*0010*/ 	.word	index@(_ZN7cutlass13device_kernelINS_4gemm6kernel13GemmUniversalIN4cute5tupleIJiiiiEEENS1_10collective13CollectiveMmaINS1_34MainloopSm90TmaGmmaWarpSpecializedILi2ENS5_IJNS4_1CILi2EEENSA_ILi4EEENSA_ILi1EEEEEENS1_35KernelTmaWarpSpecializedCooperativeEEENS5_IJNSA_ILi128EEENSA_ILi64EEESH_EEENS_10tfloat32_tENS5_IJlSD_lEEESK_SL_NS4_8TiledMMAINS4_8MMA_AtomIJNS4_4SM904GMMA29MMA_64x64x8_F32TF32TF32_SS_TNILNSP_7ScaleInE1ELSR_1EEEEEENS4_6LayoutINS5_IJSB_SD_SD_EEENS5_IJSD_NSA_ILi0EEESW_EEEEENS5_IJNS4_10UnderscoreESZ_SZ_EEEEENS4_23SM90_TMA_LOAD_MULTICASTENS4_14ComposedLayoutINS4_7SwizzleILi3ELi4ELi3EEENS4_18smem_ptr_flag_bitsILi32EEENSU_INS5_IJNSA_ILi8EEENSA_ILi32EEEEEENS5_IJS19_SD_EEEEEEEvNS4_8identityES12_S1D_vS1E_EENS_8epilogue10collective6detail29Sm90TmaWarpSpecializedAdapterINS1H_15DefaultEpilogueISK_SL_SL_NS1G_6thread17LinearCombinationISK_Li1EffLNS1L_9ScaleType4KindE0ELNS_15FloatRoundStyleE2ESK_EENS1_15EpilogueDefaultEEEEEvvEEEEvNT_6ParamsE)
        /*0014*/ 	.word	0x00000000


	//----- nvinfo : EIATTR_MIN_STACK_SIZE
	.align		4
.L_17:
        /*0018*/ 	.byte	0x04, 0x12
        /*001a*/ 	.short	(.L_19 - .L_18)
	.align		4
.L_18:
        /*001c*/ 	.word	index@(_ZN7cutlass13device_kernelINS_4gemm6kernel13GemmUniversalIN4cute5tupleIJiiiiEEENS1_10collective13CollectiveMmaINS1_34MainloopSm90TmaGmmaWarpSpecializedILi2ENS5_IJNS4_1CILi2EEENSA_ILi4EEENSA_ILi1EEEEEENS1_35KernelTmaWarpSpecializedCooperativeEEENS5_IJNSA_ILi128EEENSA_ILi64EEESH_EEENS_10tfloat32_tENS5_IJlSD_lEEESK_SL_NS4_8TiledMMAINS4_8MMA_AtomIJNS4_4SM904GMMA29MMA_64x64x8_F32TF32TF32_SS_TNILNSP_7ScaleInE1ELSR_1EEEEEENS4_6LayoutINS5_IJSB_SD_SD_EEENS5_IJSD_NSA_ILi0EEESW_EEEEENS5_IJNS4_10UnderscoreESZ_SZ_EEEEENS4_23SM90_TMA_LOAD_MULTICASTENS4_14ComposedLayoutINS4_7SwizzleILi3ELi4ELi3EEENS4_18smem_ptr_flag_bitsILi32EEENSU_INS5_IJNSA_ILi8EEENSA_ILi32EEEEEENS5_IJS19_SD_EEEEEEEvNS4_8identityES12_S1D_vS1E_EENS_8epilogue10collective6detail29Sm90TmaWarpSpecializedAdapterINS1H_15DefaultEpilogueISK_SL_SL_NS1G_6thread17LinearCombinationISK_Li1EffLNS1L_9ScaleType4KindE0ELNS_15FloatRoundStyleE2ESK_EENS1_15EpilogueDefaultEEEEEvvEEEEvNT_6ParamsE)
        /*0020*/ 	.word	0x00000000
.L_19:


//--------------------- .nv.compat                --------------------------
	.section	.nv.compat,"",@"SHT_CUDA_COMPAT_INFO"
	.align	4
        /*0000*/ 	.byte	0x02, 0x09, 0x01, 0x00, 0x02, 0x02, 0x04, 0x00, 0x02, 0x05, 0x05, 0x00, 0x03, 0x07, 0x01, 0x01
        /*0010*/ 	.byte	0x02, 0x03, 0x01, 0x00, 0x02, 0x06, 0x01, 0x00, 0x04, 0x0b, 0x08, 0x00, 0x00, 0x00, 0x00, 0x00
        /*0020*/ 	.byte	0x00, 0x00, 0x00, 0x00


//--------------------- .nv.info._ZN7cutlass13device_kernelINS_4gemm6kernel13GemmUniversalIN4cute5tupleIJiiiiEEENS1_10collective13CollectiveMmaINS1_34MainloopSm90TmaGmmaWarpSpecializedILi2ENS5_IJNS4_1CILi2EEENSA_ILi4EEENSA_ILi1EEEEEENS1_35KernelTmaWarpSpecializedCooperativeEEENS5_IJNSA_ILi128EEENSA_ILi64EEESH_EEENS_10tfloat32_tENS5_IJlSD_lEEESK_SL_NS4_8TiledMMAINS4_8MMA_AtomIJNS4_4SM904GMMA29MMA_64x64x8_F32TF32TF32_SS_TNILNSP_7ScaleInE1ELSR_1EEEEEENS4_6LayoutINS5_IJSB_SD_SD_EEENS5_IJSD_NSA_ILi0EEESW_EEEEENS5_IJNS4_10UnderscoreESZ_SZ_EEEEENS4_23SM90_TMA_LOAD_MULTICASTENS4_14ComposedLayoutINS4_7SwizzleILi3ELi4ELi3EEENS4_18smem_ptr_flag_bitsILi32EEENSU_INS5_IJNSA_ILi8EEENSA_ILi32EEEEEENS5_IJS19_SD_EEEEEEEvNS4_8identityES12_S1D_vS1E_EENS_8epilogue10collective6detail29Sm90TmaWarpSpecializedAdapterINS1H_15DefaultEpilogueISK_SL_SL_NS1G_6thread17LinearCombinationISK_Li1EffLNS1L_9ScaleType4KindE0ELNS_15FloatRoundStyleE2ESK_EENS1_15EpilogueDefaultEEEEEvvEEEEvNT_6ParamsE --------------------------
	.section	.nv.info._ZN7cutlass13device_kernelINS_4gemm6kernel13GemmUniversalIN4cute5tupleIJiiiiEEENS1_10collective13CollectiveMmaINS1_34MainloopSm90TmaGmmaWarpSpecializedILi2ENS5_IJNS4_1CILi2EEENSA_ILi4EEENSA_ILi1EEEEEENS1_35KernelTmaWarpSpecializedCooperativeEEENS5_IJNSA_ILi128EEENSA_ILi64EEESH_EEENS_10tfloat32_tENS5_IJlSD_lEEESK_SL_NS4_8TiledMMAINS4_8MMA_AtomIJNS4_4SM904GMMA29MMA_64x64x8_F32TF32TF32_SS_TNILNSP_7ScaleInE1ELSR_1EEEEEENS4_6LayoutINS5_IJSB_SD_SD_EEENS5_IJSD_NSA_ILi0EEESW_EEEEENS5_IJNS4_10UnderscoreESZ_SZ_EEEEENS4_23SM90_TMA_LOAD_MULTICASTENS4_14ComposedLayoutINS4_7SwizzleILi3ELi4ELi3EEENS4_18smem_ptr_flag_bitsILi32EEENSU_INS5_IJNSA_ILi8EEENSA_ILi32EEEEEENS5_IJS19_SD_EEEEEEEvNS4_8identityES12_S1D_vS1E_EENS_8epilogue10collective6detail29Sm90TmaWarpSpecializedAdapterINS1H_15DefaultEpilogueISK_SL_SL_NS1G_6thread17LinearCombinationISK_Li1EffLNS1L_9ScaleType4KindE0ELNS_15FloatRoundStyleE2ESK_EENS1_15EpilogueDefaultEEEEEvvEEEEvNT_6ParamsE,"",@"SHT_CUDA_INFO"
	.sectionflags	@""
	.align	4


	//----- nvinfo : EIATTR_CUDA_API_VERSION
	.align		4
        /*0000*/ 	.byte	0x04, 0x37
        /*0002*/ 	.short	(.L_21 - .L_20)
.L_20:
        /*0004*/ 	.word	0x00000082


	//----- nvinfo : EIATTR_KPARAM_INFO
	.align		4
.L_21:
        /*0008*/ 	.byte	0x04, 0x17
        /*000a*/ 	.short	(.L_23 - .L_22)
.L_22:
        /*000c*/ 	.word	0x00000000
        /*0010*/ 	.short	0x0000
        /*0012*/ 	.short	0x0070
        /*0014*/ 	.byte	0x00, 0xf0, 0x01, 0x10


	//----- nvinfo : EIATTR_SPARSE_MMA_MASK
	.align		4
.L_23:
        /*0018*/ 	.byte	0x03, 0x50
        /*001a*/ 	.short	0x0000


	//----- nvinfo : EIATTR_MAXREG_COUNT
	.align		4
        /*001c*/ 	.byte	0x03, 0x1b
        /*001e*/ 	.short	0x00a8


	//----- nvinfo : EIATTR_NUM_BARRIERS
	.align		4
        /*0020*/ 	.byte	0x02, 0x4c
        /*0022*/ 	.byte	0x01
	.zero		1


	//----- nvinfo : EIATTR_EXTERNS
	.align		4
        /*0024*/ 	.byte	0x04, 0x0f
        /*0026*/ 	.short	(.L_25 - .L_24)


	//   ....[0]....
	.align		4
.L_24:
        /*0028*/ 	.word	index@(__assertfail)


	//----- nvinfo : EIATTR_MERCURY_ISA_VERSION
	.align		4
.L_25:
        /*002c*/ 	.byte	0x03, 0x5f
        /*002e*/ 	.short	0x0101


	//----- nvinfo : EIATTR_INT_WARP_WIDE_INSTR_OFFSETS
	.align		4
        /*0030*/ 	.byte	0x04, 0x31
        /*0032*/ 	.short	(.L_27 - .L_26)


	//   ....[0]....
.L_26:
        /*0034*/ 	.word	0x00000440


	//   ....[1]....
        /*0038*/ 	.word	0x00000460


	//   ....[2]....
        /*003c*/ 	.word	0x00000640


	//   ....[3]....
        /*0040*/ 	.word	0x00002930


	//----- nvinfo : EIATTR_COOP_GROUP_MASK_REGIDS
	.align		4
.L_27:
        /*0044*/ 	.byte	0x04, 0x29
        /*0046*/ 	.short	(.L_29 - .L_28)


	//   ....[0]....
.L_28:
        /*0048*/ 	.word	0xffffffff


	//   ....[1]....
        /*004c*/ 	.word	0xffffffff


	//   ....[2]....
        /*0050*/ 	.word	0xffffffff


	//   ....[3]....
        /*0054*/ 	.word	0xffffffff


	//   ....[4]....
        /*0058*/ 	.word	0xffffffff


	//   ....[5]....
        /*005c*/ 	.word	0xffffffff


	//----- nvinfo : EIATTR_COOP_GROUP_INSTR_OFFSETS
	.align		4
.L_29:
        /*0060*/ 	.byte	0x04, 0x28
        /*0062*/ 	.short	(.L_31 - .L_30)


	//   ....[0]....
.L_30:
        /*0064*/ 	.word	0x00000060


	//   ....[1]....
        /*0068*/ 	.word	0x00000070


	//   ....[2]....
        /*006c*/ 	.word	0x00000130


	//   ....[3]....
        /*0070*/ 	.word	0x00000290


	//   ....[4]....
        /*0074*/ 	.word	0x000007c0


	//   ....[5]....
        /*0078*/ 	.word	0x00001440


	//----- nvinfo : EIATTR_REG_RECONFIG
	.align		4
.L_31:
        /*007c*/ 	.byte	0x01, 0x54
	.zero		2


	//----- nvinfo : EIATTR_SYSCALL_OFFSETS
	.align		4
        /*0080*/ 	.byte	0x04, 0x46
        /*0082*/ 	.short	(.L_33 - .L_32)


	//   ....[0]....
.L_32:
        /*0084*/ 	.word	0x00001630


	//----- nvinfo : EIATTR_MBARRIER_INSTR_OFFSETS
	.align		4
.L_33:
        /*0088*/ 	.byte	0x04, 0x39
        /*008a*/ 	.short	(.L_35 - .L_34)


	//   ....[0]....
.L_34:
        /*008c*/ 	.word	0x00000230
        /*0090*/ 	.word	0x000000ff
        /*0094*/ 	.word	0x00000000
        /*0098*/ 	.short	0x0100
        /*009a*/ 	.byte	0x08
	.zero		1


	//   ....[1]....
        /*009c*/ 	.word	0x00000240
        /*00a0*/ 	.word	0x000000ff
        /*00a4*/ 	.word	0x00000010
        /*00a8*/ 	.short	0x0100
        /*00aa*/ 	.byte	0x08
	.zero		1


	//   ....[2]....
        /*00ac*/ 	.word	0x00000250
        /*00b0*/ 	.word	0x000000ff
        /*00b4*/ 	.word	0x00000008
        /*00b8*/ 	.short	0x0100
        /*00ba*/ 	.byte	0x08
	.zero		1


	//   ....[3]....
        /*00bc*/ 	.word	0x00000260
        /*00c0*/ 	.word	0x000000ff
        /*00c4*/ 	.word	0x00000018
        /*00c8*/ 	.short	0x0100
        /*00ca*/ 	.byte	0x08
	.zero		1


	//   ....[4]....
        /*00cc*/ 	.word	0x000006d0
        /*00d0*/ 	.word	0x000000ff
        /*00d4*/ 	.word	0x00000030
        /*00d8*/ 	.short	0x0100
        /*00da*/ 	.byte	0x06
	.zero		1


	//   ....[5]....
        /*00dc*/ 	.word	0x00000760
        /*00e0*/ 	.word	0x000000ff
        /*00e4*/ 	.word	0x00000038
        /*00e8*/ 	.short	0x0100
        /*00ea*/ 	.byte	0x06
	.zero		1


	//   ....[6]....
        /*00ec*/ 	.word	0x000016f0
        /*00f0*/ 	.word	0x00000003
        /*00f4*/ 	.word	0x00000000
        /*00f8*/ 	.short	0x010a
        /*00fa*/ 	.byte	0x3f
	.zero		1


	//   ....[7]....
        /*00fc*/ 	.word	0x00001750
        /*0100*/ 	.word	0x00000003
        /*0104*/ 	.word	0x00000000
        /*0108*/ 	.short	0x010a
        /*010a*/ 	.byte	0x3f
	.zero		1


	//   ....[8]....
        /*010c*/ 	.word	0x00002000
        /*0110*/ 	.word	0x00000005
        /*0114*/ 	.word	0x00000000
        /*0118*/ 	.short	0x010a
        /*011a*/ 	.byte	0x3f
	.zero		1


	//   ....[9]....
        /*011c*/ 	.word	0x00002040
        /*0120*/ 	.word	0x00000005
        /*0124*/ 	.word	0x00000000
        /*0128*/ 	.short	0x010a
        /*012a*/ 	.byte	0x3f
	.zero		1


	//   ....[10]....
        /*012c*/ 	.word	0x000027e0
        /*0130*/ 	.word	0x00000004
        /*0134*/ 	.word	0x00000000
        /*0138*/ 	.short	0x0101
        /*013a*/ 	.byte	0x3f
	.zero		1


	//   ....[11]....
        /*013c*/ 	.word	0x000029a0
        /*0140*/ 	.word	0x00000000
        /*0144*/ 	.word	0x00000000
        /*0148*/ 	.short	0x0101
        /*014a*/ 	.byte	0x3f
	.zero		1


	//   ....[12]....
        /*014c*/ 	.word	0x00005d10
        /*0150*/ 	.word	0x00000014
        /*0154*/ 	.word	0x00000010
        /*0158*/ 	.short	0x010a
        /*015a*/ 	.byte	0x3f
	.zero		1


	//   ....[13]....
        /*015c*/ 	.word	0x00006310
        /*0160*/ 	.word	0x00000004
        /*0164*/ 	.word	0x00000038
        /*0168*/ 	.short	0x0101
        /*016a*/ 	.byte	0x3f
	.zero		1


	//   ....[14]....
        /*016c*/ 	.word	0x00006a30
        /*0170*/ 	.word	0x00000005
        /*0174*/ 	.word	0x00000000
        /*0178*/ 	.short	0x010a
        /*017a*/ 	.byte	0x3f
	.zero		1


	//   ....[15]....
        /*017c*/ 	.word	0x00006ab0
        /*0180*/ 	.word	0x00000009
        /*0184*/ 	.word	0x00000000
        /*0188*/ 	.short	0x010a
        /*018a*/ 	.byte	0x3f
	.zero		1


	//   ....[16]....
        /*018c*/ 	.word	0x00006b10
        /*0190*/ 	.word	0x00000003
        /*0194*/ 	.word	0x00000000
        /*0198*/ 	.short	0x010a
        /*019a*/ 	.byte	0x3f
	.zero		1


	//   ....[17]....
        /*019c*/ 	.word	0x00006b60
        /*01a0*/ 	.word	0x00000005
        /*01a4*/ 	.word	0x00000000
        /*01a8*/ 	.short	0x010a
        /*01aa*/ 	.byte	0x3f
	.zero		1


	//   ....[18]....
        /*01ac*/ 	.word	0x00006c30
        /*01b0*/ 	.word	0x00000014
        /*01b4*/ 	.word	0x00000010
        /*01b8*/ 	.short	0x010a
        /*01ba*/ 	.byte	0x3f
	.zero		1


	//   ....[19]....
        /*01bc*/ 	.word	0x00006d00
        /*01c0*/ 	.word	0x00000005
        /*01c4*/ 	.word	0x00000000
        /*01c8*/ 	.short	0x010a
        /*01ca*/ 	.byte	0x3f
	.zero		1


	//----- nvinfo : EIATTR_NUM_MBARRIERS
	.align		4
.L_35:
        /*01cc*/ 	.byte	0x03, 0x38
        /*01ce*/ 	.short	0x0006


	//----- nvinfo : EIATTR_EXIT_INSTR_OFFSETS
	.align		4
        /*01d0*/ 	.byte	0x04, 0x1c
        /*01d2*/ 	.short	(.L_37 - .L_36)


	//   ....[0]....
.L_36:
        /*01d4*/ 	.word	0x00000990


	//   ....[1]....
        /*01d8*/ 	.word	0x000011a0


	//   ....[2]....
        /*01dc*/ 	.word	0x000053b0


	//   ....[3]....
        /*01e0*/ 	.word	0x00005910


	//   ....[4]....
        /*01e4*/ 	.word	0x00006b00


	//----- nvinfo : EIATTR_MAX_THREADS
	.align		4
.L_37:
        /*01e8*/ 	.byte	0x04, 0x05
        /*01ea*/ 	.short	(.L_39 - .L_38)
.L_38:
        /*01ec*/ 	.word	0x00000180
        /*01f0*/ 	.word	0x00000001
        /*01f4*/ 	.word	0x00000001


	//----- nvinfo : EIATTR_CRS_STACK_SIZE
	.align		4
.L_39:
        /*01f8*/ 	.byte	0x04, 0x1e
        /*01fa*/ 	.short	(.L_41 - .L_40)
.L_40:
        /*01fc*/ 	.word	0x00000000


	//----- nvinfo : EIATTR_CBANK_PARAM_SIZE
	.align		4
.L_41:
        /*0200*/ 	.byte	0x03, 0x19
        /*0202*/ 	.short	0x0470


	//----- nvinfo : EIATTR_PARAM_CBANK
	.align		4
        /*0204*/ 	.byte	0x04, 0x0a
        /*0206*/ 	.short	(.L_43 - .L_42)
	.align		4
.L_42:
        /*0208*/ 	.word	index@(.nv.constant0._ZN7cutlass13device_kernelINS_4gemm6kernel13GemmUniversalIN4cute5tupleIJiiiiEEENS1_10collective13CollectiveMmaINS1_34MainloopSm90TmaGmmaWarpSpecializedILi2ENS5_IJNS4_1CILi2EEENSA_ILi4EEENSA_ILi1EEEEEENS1_35KernelTmaWarpSpecializedCooperativeEEENS5_IJNSA_ILi128EEENSA_ILi64EEESH_EEENS_10tfloat32_tENS5_IJlSD_lEEESK_SL_NS4_8TiledMMAINS4_8MMA_AtomIJNS4_4SM904GMMA29MMA_64x64x8_F32TF32TF32_SS_TNILNSP_7ScaleInE1ELSR_1EEEEEENS4_6LayoutINS5_IJSB_SD_SD_EEENS5_IJSD_NSA_ILi0EEESW_EEEEENS5_IJNS4_10UnderscoreESZ_SZ_EEEEENS4_23SM90_TMA_LOAD_MULTICASTENS4_14ComposedLayoutINS4_7SwizzleILi3ELi4ELi3EEENS4_18smem_ptr_flag_bitsILi32EEENSU_INS5_IJNSA_ILi8EEENSA_ILi32EEEEEENS5_IJS19_SD_EEEEEEEvNS4_8identityES12_S1D_vS1E_EENS_8epilogue10collective6detail29Sm90TmaWarpSpecializedAdapterINS1H_15DefaultEpilogueISK_SL_SL_NS1G_6thread17LinearCombinationISK_Li1EffLNS1L_9ScaleType4KindE0ELNS_15FloatRoundStyleE2ESK_EENS1_15EpilogueDefaultEEEEEvvEEEEvNT_6ParamsE)
        /*020c*/ 	.short	0x0210
        /*020e*/ 	.short	0x0470


	//----- nvinfo : EIATTR_SW_WAR
	.align		4
.L_43:
        /*0210*/ 	.byte	0x04, 0x36
        /*0212*/ 	.short	(.L_45 - .L_44)
.L_44:
        /*0214*/ 	.word	0x00000008
.L_45:


//--------------------- .nv.callgraph             --------------------------
	.section	.nv.callgraph,"",@"SHT_CUDA_CALLGRAPH"
	.align	4
	.sectionentsize	8
	.align		4
        /*0000*/ 	.word	0x00000000
	.align		4
        /*0004*/ 	.word	0xffffffff
	.align		4
        /*0008*/ 	.word	index@(_ZN7cutlass13device_kernelINS_4gemm6kernel13GemmUniversalIN4cute5tupleIJiiiiEEENS1_10collective13CollectiveMmaINS1_34MainloopSm90TmaGmmaWarpSpecializedILi2ENS5_IJNS4_1CILi2EEENSA_ILi4EEENSA_ILi1EEEEEENS1_35KernelTmaWarpSpecializedCooperativeEEENS5_IJNSA_ILi128EEENSA_ILi64EEESH_EEENS_10tfloat32_tENS5_IJlSD_lEEESK_SL_NS4_8TiledMMAINS4_8MMA_AtomIJNS4_4SM904GMMA29MMA_64x64x8_F32TF32TF32_SS_TNILNSP_7ScaleInE1ELSR_1EEEEEENS4_6LayoutINS5_IJSB_SD_SD_EEENS5_IJSD_NSA_ILi0EEESW_EEEEENS5_IJNS4_10UnderscoreESZ_SZ_EEEEENS4_23SM90_TMA_LOAD_MULTICASTENS4_14ComposedLayoutINS4_7SwizzleILi3ELi4ELi3EEENS4_18smem_ptr_flag_bitsILi32EEENSU_INS5_IJNSA_ILi8EEENSA_ILi32EEEEEENS5_IJS19_SD_EEEEEEEvNS4_8identityES12_S1D_vS1E_EENS_8epilogue10collective6detail29Sm90TmaWarpSpecializedAdapterINS1H_15DefaultEpilogueISK_SL_SL_NS1G_6thread17LinearCombinationISK_Li1EffLNS1L_9ScaleType4KindE0ELNS_15FloatRoundStyleE2ESK_EENS1_15EpilogueDefaultEEEEEvvEEEEvNT_6ParamsE)
	.align		4
        /*000c*/ 	.word	index@(__assertfail)
	.align		4
        /*0010*/ 	.word	0x00000000
	.align		4
        /*0014*/ 	.word	0xfffffffe
	.align		4
        /*0018*/ 	.word	0x00000000
	.align		4
        /*001c*/ 	.word	0xfffffffd
	.align		4
        /*0020*/ 	.word	0x00000000
	.align		4
        /*0024*/ 	.word	0xfffffffc


//--------------------- .nv.constant4             --------------------------
	.section	.nv.constant4,"a",@progbits
	.align	8
	.align		8
.nv.constant4:
        /*0000*/ 	.dword	__assertfail
	.align		8
        /*0008*/ 	.dword	__unnamed_1
	.align		8
        /*0010*/ 	.dword	_ZN40_INTERNAL_747b2bd4_4_k_cu_a14c6cb1_322654cuda3std3__45__cpo5beginE
	.align		8
        /*0018*/ 	.dword	_ZN40_INTERNAL_747b2bd4_4_k_cu_a14c6cb1_322654cuda3std3__45__cpo3endE
	.align		8
        /*0020*/ 	.dword	_ZN40_INTERNAL_747b2bd4_4_k_cu_a14c6cb1_322654cuda3std3__45__cpo6cbeginE
	.align		8
        /*0028*/ 	.dword	_ZN40_INTERNAL_747b2bd4_4_k_cu_a14c6cb1_322654cuda3std3__45__cpo4cendE
	.align		8
        /*0030*/ 	.dword	_ZN40_INTERNAL_747b2bd4_4_k_cu_a14c6cb1_322654cuda3std3__442_GLOBAL__N__747b2bd4_4_k_cu_a14c6cb1_322656ignoreE
	.align		8
        /*0038*/ 	.dword	_ZN40_INTERNAL_747b2bd4_4_k_cu_a14c6cb1_322654cuda3std3__419piecewise_constructE
	.align		8
        /*0040*/ 	.dword	_ZN40_INTERNAL_747b2bd4_4_k_cu_a14c6cb1_322654cuda3std3__48in_placeE
	.align		8
        /*0048*/ 	.dword	_ZN40_INTERNAL_747b2bd4_4_k_cu_a14c6cb1_322654cuda3std6ranges3__45__cpo4swapE
	.align		8
        /*0050*/ 	.dword	_ZN40_INTERNAL_747b2bd4_4_k_cu_a14c6cb1_322654cuda3std6ranges3__45__cpo9iter_moveE
	.align		8
        /*0058*/ 	.dword	_ZN40_INTERNAL_747b2bd4_4_k_cu_a14c6cb1_322654cute7productE
	.align		8
        /*0060*/ 	.dword	_ZN40_INTERNAL_747b2bd4_4_k_cu_a14c6cb1_322654cute1_E
	.align		8
        /*0068*/ 	.dword	$str$22
	.align		8
        /*0070*/ 	.dword	$str$23


//--------------------- .text._ZN7cutlass13device_kernelINS_4gemm6kernel13GemmUniversalIN4cute5tupleIJiiiiEEENS1_10collective13CollectiveMmaINS1_34MainloopSm90TmaGmmaWarpSpecializedILi2ENS5_IJNS4_1CILi2EEENSA_ILi4EEENSA_ILi1EEEEEENS1_35KernelTmaWarpSpecializedCooperativeEEENS5_IJNSA_ILi128EEENSA_ILi64EEESH_EEENS_10tfloat32_tENS5_IJlSD_lEEESK_SL_NS4_8TiledMMAINS4_8MMA_AtomIJNS4_4SM904GMMA29MMA_64x64x8_F32TF32TF32_SS_TNILNSP_7ScaleInE1ELSR_1EEEEEENS4_6LayoutINS5_IJSB_SD_SD_EEENS5_IJSD_NSA_ILi0EEESW_EEEEENS5_IJNS4_10UnderscoreESZ_SZ_EEEEENS4_23SM90_TMA_LOAD_MULTICASTENS4_14ComposedLayoutINS4_7SwizzleILi3ELi4ELi3EEENS4_18smem_ptr_flag_bitsILi32EEENSU_INS5_IJNSA_ILi8EEENSA_ILi32EEEEEENS5_IJS19_SD_EEEEEEEvNS4_8identityES12_S1D_vS1E_EENS_8epilogue10collective6detail29Sm90TmaWarpSpecializedAdapterINS1H_15DefaultEpilogueISK_SL_SL_NS1G_6thread17LinearCombinationISK_Li1EffLNS1L_9ScaleType4KindE0ELNS_15FloatRoundStyleE2ESK_EENS1_15EpilogueDefaultEEEEEvvEEEEvNT_6ParamsE --------------------------
	.section	.text._ZN7cutlass13device_kernelINS_4gemm6kernel13GemmUniversalIN4cute5tupleIJiiiiEEENS1_10collective13CollectiveMmaINS1_34MainloopSm90TmaGmmaWarpSpecializedILi2ENS5_IJNS4_1CILi2EEENSA_ILi4EEENSA_ILi1EEEEEENS1_35KernelTmaWarpSpecializedCooperativeEEENS5_IJNSA_ILi128EEENSA_ILi64EEESH_EEENS_10tfloat32_tENS5_IJlSD_lEEESK_SL_NS4_8TiledMMAINS4_8MMA_AtomIJNS4_4SM904GMMA29MMA_64x64x8_F32TF32TF32_SS_TNILNSP_7ScaleInE1ELSR_1EEEEEENS4_6LayoutINS5_IJSB_SD_SD_EEENS5_IJSD_NSA_ILi0EEESW_EEEEENS5_IJNS4_10UnderscoreESZ_SZ_EEEEENS4_23SM90_TMA_LOAD_MULTICASTENS4_14ComposedLayoutINS4_7SwizzleILi3ELi4ELi3EEENS4_18smem_ptr_flag_bitsILi32EEENSU_INS5_IJNSA_ILi8EEENSA_ILi32EEEEEENS5_IJS19_SD_EEEEEEEvNS4_8identityES12_S1D_vS1E_EENS_8epilogue10collective6detail29Sm90TmaWarpSpecializedAdapterINS1H_15DefaultEpilogueISK_SL_SL_NS1G_6thread17LinearCombinationISK_Li1EffLNS1L_9ScaleType4KindE0ELNS_15FloatRoundStyleE2ESK_EENS1_15EpilogueDefaultEEEEEvvEEEEvNT_6ParamsE,"ax",@progbits
	.align	128
.text._ZN7cutlass13device_kernelINS_4gemm6kernel13GemmUniversalIN4cute5tupleIJiiiiEEENS1_10collective13CollectiveMmaINS1_34MainloopSm90TmaGmmaWarpSpecializedILi2ENS5_IJNS4_1CILi2EEENSA_ILi4EEENSA_ILi1EEEEEENS1_35KernelTmaWarpSpecializedCooperativeEEENS5_IJNSA_ILi128EEENSA_ILi64EEESH_EEENS_10tfloat32_tENS5_IJlSD_lEEESK_SL_NS4_8TiledMMAINS4_8MMA_AtomIJNS4_4SM904GMMA29MMA_64x64x8_F32TF32TF32_SS_TNILNSP_7ScaleInE1ELSR_1EEEEEENS4_6LayoutINS5_IJSB_SD_SD_EEENS5_IJSD_NSA_ILi0EEESW_EEEEENS5_IJNS4_10UnderscoreESZ_SZ_EEEEENS4_23SM90_TMA_LOAD_MULTICASTENS4_14ComposedLayoutINS4_7SwizzleILi3ELi4ELi3EEENS4_18smem_ptr_flag_bitsILi32EEENSU_INS5_IJNSA_ILi8EEENSA_ILi32EEEEEENS5_IJS19_SD_EEEEEEEvNS4_8identityES12_S1D_vS1E_EENS_8epilogue10collective6detail29Sm90TmaWarpSpecializedAdapterINS1H_15DefaultEpilogueISK_SL_SL_NS1G_6thread17LinearCombinationISK_Li1EffLNS1L_9ScaleType4KindE0ELNS_15FloatRoundStyleE2ESK_EENS1_15EpilogueDefaultEEEEEvvEEEEvNT_6ParamsE:
        .type           _ZN7cutlass13device_kernelINS_4gemm6kernel13GemmUniversalIN4cute5tupleIJiiiiEEENS1_10collective13CollectiveMmaINS1_34MainloopSm90TmaGmmaWarpSpecializedILi2ENS5_IJNS4_1CILi2EEENSA_ILi4EEENSA_ILi1EEEEEENS1_35KernelTmaWarpSpecializedCooperativeEEENS5_IJNSA_ILi128EEENSA_ILi64EEESH_EEENS_10tfloat32_tENS5_IJlSD_lEEESK_SL_NS4_8TiledMMAINS4_8MMA_AtomIJNS4_4SM904GMMA29MMA_64x64x8_F32TF32TF32_SS_TNILNSP_7ScaleInE1ELSR_1EEEEEENS4_6LayoutINS5_IJSB_SD_SD_EEENS5_IJSD_NSA_ILi0EEESW_EEEEENS5_IJNS4_10UnderscoreESZ_SZ_EEEEENS4_23SM90_TMA_LOAD_MULTICASTENS4_14ComposedLayoutINS4_7SwizzleILi3ELi4ELi3EEENS4_18smem_ptr_flag_bitsILi32EEENSU_INS5_IJNSA_ILi8EEENSA_ILi32EEEEEENS5_IJS19_SD_EEEEEEEvNS4_8identityES12_S1D_vS1E_EENS_8epilogue10collective6detail29Sm90TmaWarpSpecializedAdapterINS1H_15DefaultEpilogueISK_SL_SL_NS1G_6thread17LinearCombinationISK_Li1EffLNS1L_9ScaleType4KindE0ELNS_15FloatRoundStyleE2ESK_EENS1_15EpilogueDefaultEEEEEvvEEEEvNT_6ParamsE,@function
        .size           _ZN7cutlass13device_kernelINS_4gemm6kernel13GemmUniversalIN4cute5tupleIJiiiiEEENS1_10collective13CollectiveMmaINS1_34MainloopSm90TmaGmmaWarpSpecializedILi2ENS5_IJNS4_1CILi2EEENSA_ILi4EEENSA_ILi1EEEEEENS1_35KernelTmaWarpSpecializedCooperativeEEENS5_IJNSA_ILi128EEENSA_ILi64EEESH_EEENS_10tfloat32_tENS5_IJlSD_lEEESK_SL_NS4_8TiledMMAINS4_8MMA_AtomIJNS4_4SM904GMMA29MMA_64x64x8_F32TF32TF32_SS_TNILNSP_7ScaleInE1ELSR_1EEEEEENS4_6LayoutINS5_IJSB_SD_SD_EEENS5_IJSD_NSA_ILi0EEESW_EEEEENS5_IJNS4_10UnderscoreESZ_SZ_EEEEENS4_23SM90_TMA_LOAD_MULTICASTENS4_14ComposedLayoutINS4_7SwizzleILi3ELi4ELi3EEENS4_18smem_ptr_flag_bitsILi32EEENSU_INS5_IJNSA_ILi8EEENSA_ILi32EEEEEENS5_IJS19_SD_EEEEEEEvNS4_8identityES12_S1D_vS1E_EENS_8epilogue10collective6detail29Sm90TmaWarpSpecializedAdapterINS1H_15DefaultEpilogueISK_SL_SL_NS1G_6thread17LinearCombinationISK_Li1EffLNS1L_9ScaleType4KindE0ELNS_15FloatRoundStyleE2ESK_EENS1_15EpilogueDefaultEEEEEvvEEEEvNT_6ParamsE,(.L_x_129 - _ZN7cutlass13device_kernelINS_4gemm6kernel13GemmUniversalIN4cute5tupleIJiiiiEEENS1_10collective13CollectiveMmaINS1_34MainloopSm90TmaGmmaWarpSpecializedILi2ENS5_IJNS4_1CILi2EEENSA_ILi4EEENSA_ILi1EEEEEENS1_35KernelTmaWarpSpecializedCooperativeEEENS5_IJNSA_ILi128EEENSA_ILi64EEESH_EEENS_10tfloat32_tENS5_IJlSD_lEEESK_SL_NS4_8TiledMMAINS4_8MMA_AtomIJNS4_4SM904GMMA29MMA_64x64x8_F32TF32TF32_SS_TNILNSP_7ScaleInE1ELSR_1EEEEEENS4_6LayoutINS5_IJSB_SD_SD_EEENS5_IJSD_NSA_ILi0EEESW_EEEEENS5_IJNS4_10UnderscoreESZ_SZ_EEEEENS4_23SM90_TMA_LOAD_MULTICASTENS4_14ComposedLayoutINS4_7SwizzleILi3ELi4ELi3EEENS4_18smem_ptr_flag_bitsILi32EEENSU_INS5_IJNSA_ILi8EEENSA_ILi32EEEEEENS5_IJS19_SD_EEEEEEEvNS4_8identityES12_S1D_vS1E_EENS_8epilogue10collective6detail29Sm90TmaWarpSpecializedAdapterINS1H_15DefaultEpilogueISK_SL_SL_NS1G_6thread17LinearCombinationISK_Li1EffLNS1L_9ScaleType4KindE0ELNS_15FloatRoundStyleE2ESK_EENS1_15EpilogueDefaultEEEEEvvEEEEvNT_6ParamsE)
        .other          _ZN7cutlass13device_kernelINS_4gemm6kernel13GemmUniversalIN4cute5tupleIJiiiiEEENS1_10collective13CollectiveMmaINS1_34MainloopSm90TmaGmmaWarpSpecializedILi2ENS5_IJNS4_1CILi2EEENSA_ILi4EEENSA_ILi1EEEEEENS1_35KernelTmaWarpSpecializedCooperativeEEENS5_IJNSA_ILi128EEENSA_ILi64EEESH_EEENS_10tfloat32_tENS5_IJlSD_lEEESK_SL_NS4_8TiledMMAINS4_8MMA_AtomIJNS4_4SM904GMMA29MMA_64x64x8_F32TF32TF32_SS_TNILNSP_7ScaleInE1ELSR_1EEEEEENS4_6LayoutINS5_IJSB_SD_SD_EEENS5_IJSD_NSA_ILi0EEESW_EEEEENS5_IJNS4_10UnderscoreESZ_SZ_EEEEENS4_23SM90_TMA_LOAD_MULTICASTENS4_14ComposedLayoutINS4_7SwizzleILi3ELi4ELi3EEENS4_18smem_ptr_flag_bitsILi32EEENSU_INS5_IJNSA_ILi8EEENSA_ILi32EEEEEENS5_IJS19_SD_EEEEEEEvNS4_8identityES12_S1D_vS1E_EENS_8epilogue10collective6detail29Sm90TmaWarpSpecializedAdapterINS1H_15DefaultEpilogueISK_SL_SL_NS1G_6thread17LinearCombinationISK_Li1EffLNS1L_9ScaleType4KindE0ELNS_15FloatRoundStyleE2ESK_EENS1_15EpilogueDefaultEEEEEvvEEEEvNT_6ParamsE,@"STO_CUDA_ENTRY STV_DEFAULT"
_ZN7cutlass13device_kernelINS_4gemm6kernel13GemmUniversalIN4cute5tupleIJiiiiEEENS1_10collective13CollectiveMmaINS1_34MainloopSm90TmaGmmaWarpSpecializedILi2ENS5_IJNS4_1CILi2EEENSA_ILi4EEENSA_ILi1EEEEEENS1_35KernelTmaWarpSpecializedCooperativeEEENS5_IJNSA_ILi128EEENSA_ILi64EEESH_EEENS_10tfloat32_tENS5_IJlSD_lEEESK_SL_NS4_8TiledMMAINS4_8MMA_AtomIJNS4_4SM904GMMA29MMA_64x64x8_F32TF32TF32_SS_TNILNSP_7ScaleInE1ELSR_1EEEEEENS4_6LayoutINS5_IJSB_SD_SD_EEENS5_IJSD_NSA_ILi0EEESW_EEEEENS5_IJNS4_10UnderscoreESZ_SZ_EEEEENS4_23SM90_TMA_LOAD_MULTICASTENS4_14ComposedLayoutINS4_7SwizzleILi3ELi4ELi3EEENS4_18smem_ptr_flag_bitsILi32EEENSU_INS5_IJNSA_ILi8EEENSA_ILi32EEEEEENS5_IJS19_SD_EEEEEEEvNS4_8identityES12_S1D_vS1E_EENS_8epilogue10collective6detail29Sm90TmaWarpSpecializedAdapterINS1H_15DefaultEpilogueISK_SL_SL_NS1G_6thread17LinearCombinationISK_Li1EffLNS1L_9ScaleType4KindE0ELNS_15FloatRoundStyleE2ESK_EENS1_15EpilogueDefaultEEEEEvvEEEEvNT_6ParamsE:
[----:B------:R-:W0:Y:S01]  /*0000*/  LDC R1, c[0x0][0x28] ;  /* 0x00000a00ff017b82 */ /* 0x000e220000000800 */
[----:B------:R-:W1:Y:S01]  /*0010*/  S2R R63, SR_TID.X ;  /* 0x00000000003f7919 */ /* 0x000e620000002100 */
[----:B------:R-:W-:Y:S01]  /*0020*/  ELECT P0, URZ, PT ;  /* 0x00000000003f782f */ /* 0x000fe20003800000 */
[----:B------:R-:W-:Y:S01]  /*0030*/  BSSY B0, `(.L_x_0) ;  /* 0x000000f000007945 */ /* 0x000fe20003800000 */
[--C-:B-1----:R-:W-:Y:S02]  /*0040*/  SHF.R.U32.HI R0, RZ, 0x5, R63.reuse ;  /* 0x00000005ff007819 */ /* 0x102fe4000001163f */
[----:B------:R-:W-:-:S03]  /*0050*/  SHF.R.U32.HI R6, RZ, 0x7, R63 ;  /* 0x00000007ff067819 */ /* 0x000fc6000001163f */
[----:B------:R-:W1:Y:S04]  /*0060*/  SHFL.IDX PT, R2, R0, RZ, 0x1f ;  /* 0x00001fff00027589 */ /* 0x000e6800000e0000 */
[----:B------:R2:W3:Y:S01]  /*0070*/  SHFL.IDX PT, R5, R6, RZ, 0x1f ;  /* 0x00001fff06057589 */ /* 0x0004e200000e0000 */
[----:B-1----:R-:W-:-:S13]  /*0080*/  ISETP.NE.OR P0, PT, R2, RZ, !P0 ;  /* 0x000000ff0200720c */ /* 0x002fda0004705670 */
[----:B0-23--:R-:W-:Y:S05]  /*0090*/  @P0 BRA `(.L_x_1) ;  /* 0x0000000000200947 */ /* 0x00dfea0003800000 */
[----:B------:R-:W-:Y:S02]  /*00a0*/  ULDC.64 UR4, c[0x0][0x198] ;  /* 0x0000660000047ab9 */ /* 0x000fe40000000a00 */
[----:B------:R-:W-:Y:S02]  /*00b0*/  UIADD3 UR6, UP0, UR4, 0xf0, URZ ;  /* 0x000000f004067890 */ /* 0x000fe4000ff1e03f */
[----:B------:R-:W-:Y:S02]  /*00c0*/  UIADD3 UR4, UP1, UR4, 0x1f0, URZ ;  /* 0x000001f004047890 */ /* 0x000fe4000ff3e03f */
[----:B------:R-:W-:Y:S02]  /*00d0*/  UIADD3.X UR7, URZ, UR5, URZ, UP0, !UPT ;  /* 0x000000053f077290 */ /* 0x000fe400087fe43f */
[----:B------:R-:W-:-:S07]  /*00e0*/  UIADD3.X UR5, URZ, UR5, URZ, UP1, !UPT ;  /* 0x000000053f057290 */ /* 0x000fce0008ffe43f */
[----:B------:R0:W-:Y:S02]  /*00f0*/  UTMACCTL.PF [UR6] ;  /* 0x00000000060079b9 */ /* 0x0001e40008040000 */
[----:B------:R0:W-:Y:S02]  /*0100*/  UTMACCTL.PF [UR4] ;  /* 0x00000000040079b9 */ /* 0x0001e40008040000 */
[----:B0-----:R-:W-:Y:S01]  /*0110*/  NOP ;  /* 0x0000000000007918 */ /* 0x001fe20000000000 */
.L_x_1:
[----:B------:R-:W-:Y:S05]  /*0120*/  BSYNC B0 ;  /* 0x0000000000007941 */ /* 0x000fea0003800000 */
.L_x_0:
[----:B------:R-:W0:Y:S02]  /*0130*/  SHFL.IDX PT, R3, R0, RZ, 0x1f ;  /* 0x00001fff00037589 */ /* 0x000e2400000e0000 */
[----:B0-----:R-:W-:-:S13]  /*0140*/  ISETP.NE.AND P0, PT, R3, RZ, PT ;  /* 0x000000ff0300720c */ /* 0x001fda0003f05270 */
[----:B------:R-:W-:Y:S05]  /*0150*/  @P0 BRA `(.L_x_2) ;  /* 0x0000000000480947 */ /* 0x000fea0003800000 */
[----:B------:R-:W0:Y:S01]  /*0160*/  S2UR UR8, SR_CgaCtaId ;  /* 0x00000000000879c3 */ /* 0x000e220000008800 */
[----:B------:R-:W-:Y:S01]  /*0170*/  UMOV UR4, 0x400 ;  /* 0x0000040000047882 */ /* 0x000fe20000000000 */
[----:B------:R-:W-:Y:S01]  /*0180*/  UMOV UR5, 0x1 ;  /* 0x0000000100057882 */ /* 0x000fe20000000000 */
[----:B------:R-:W-:Y:S01]  /*0190*/  UMOV UR6, 0xa ;  /* 0x0000000a00067882 */ /* 0x000fe20000000000 */
[----:B------:R-:W-:Y:S01]  /*01a0*/  ELECT P0, URZ, PT ;  /* 0x00000000003f782f */ /* 0x000fe20003800000 */
[----:B------:R-:W-:-:S04]  /*01b0*/  UIADD3 UR6, -UR6, 0x100000, URZ ;  /* 0x0010000006067890 */ /* 0x000fc8000fffe13f */
[----:B------:R-:W-:Y:S02]  /*01c0*/  USHF.L.U32 UR7, UR6, 0xb, URZ ;  /* 0x0000000b06077899 */ /* 0x000fe4000800063f */
[----:B------:R-:W-:Y:S02]  /*01d0*/  USHF.L.U32 UR6, UR6, 0x1, URZ ;  /* 0x0000000106067899 */ /* 0x000fe4000800063f */
[----:B0-----:R-:W-:Y:S02]  /*01e0*/  ULEA UR8, UR8, UR4, 0x18 ;  /* 0x0000000408087291 */ /* 0x001fe4000f8ec03f */
[----:B------:R-:W-:-:S04]  /*01f0*/  UIADD3 UR4, -UR5, 0x100000, URZ ;  /* 0x0010000005047890 */ /* 0x000fc8000fffe13f */
[----:B------:R-:W-:Y:S02]  /*0200*/  USHF.L.U32 UR5, UR4, 0xb, URZ ;  /* 0x0000000b04057899 */ /* 0x000fe4000800063f */
[----:B------:R-:W-:Y:S01]  /*0210*/  USHF.L.U32 UR4, UR4, 0x1, URZ ;  /* 0x0000000104047899 */ /* 0x000fe2000800063f */
[----:B------:R-:W0:Y:S11]  /*0220*/  FENCE.VIEW.ASYNC.S ;  /* 0x00000000000073c6 */ /* 0x000e360000000000 */
[----:B0-----:R0:W1:Y:S01]  /*0230*/  SYNCS.EXCH.64 URZ, [UR8], UR4 ;  /* 0x00000004083f75b2 */ /* 0x0010620008000100 */
[----:B------:R0:W2:Y:S01]  /*0240*/  SYNCS.EXCH.64 URZ, [UR8+0x10], UR6 ;  /* 0x00001006083f75b2 */ /* 0x0000a20008000100 */
[----:B------:R0:W3:Y:S01]  /*0250*/  SYNCS.EXCH.64 URZ, [UR8+0x8], UR4 ;  /* 0x00000804083f75b2 */ /* 0x0000e20008000100 */
[----:B------:R0:W4:Y:S01]  /*0260*/  SYNCS.EXCH.64 URZ, [UR8+0x18], UR6 ;  /* 0x00001806083f75b2 */ /* 0x0001220008000100 */
[----:B------:R-:W-:Y:S01]  /*0270*/  NOP ;  /* 0x0000000000007918 */ /* 0x000fe20000000000 */
.L_x_2:
[----:B------:R-:W-:Y:S01]  /*0280*/  SHF.R.S32.HI R4, RZ, 0x1f, R63 ;  /* 0x0000001fff047819 */ /* 0x000fe2000001143f */
[----:B------:R-:W5:Y:S01]  /*0290*/  SHFL.IDX PT, R0, R0, RZ, 0x1f ;  /* 0x00001fff00007589 */ /* 0x000f6200000e0000 */
[----:B0-----:R-:W0:Y:S01]  /*02a0*/  S2UR UR8, SR_CTAID.X ;  /* 0x00000000000879c3 */ /* 0x001e220000002500 */
[----:B------:R-:W-:Y:S02]  /*02b0*/  ELECT P0, URZ, PT ;  /* 0x00000000003f782f */ /* 0x000fe40003800000 */
[----:B------:R-:W-:Y:S01]  /*02c0*/  LEA.HI R4, R4, R63, RZ, 0x7 ;  /* 0x0000003f04047211 */ /* 0x000fe200078f38ff */
[----:B------:R-:W-:Y:S01]  /*02d0*/  ULDC UR4, c[0x0][0x150] ;  /* 0x0000540000047ab9 */ /* 0x000fe20000000800 */
[----:B------:R-:W-:Y:S01]  /*02e0*/  SHF.R.S32.HI R10, RZ, 0x1f, R3 ;  /* 0x0000001fff0a7819 */ /* 0x000fe20000011403 */
[----:B------:R-:W-:Y:S01]  /*02f0*/  NOP ;  /* 0x0000000000007918 */ /* 0x000fe20000000000 */
[----:B------:R-:W-:Y:S01]  /*0300*/  LOP3.LUT R4, R4, 0xffffff80, RZ, 0xc0, !PT ;  /* 0xffffff8004047812 */ /* 0x000fe200078ec0ff */
[----:B------:R-:W-:Y:S01]  /*0310*/  NOP ;  /* 0x0000000000007918 */ /* 0x000fe20000000000 */
[----:B------:R-:W-:Y:S01]  /*0320*/  LEA.HI R10, R10, R3, RZ, 0x2 ;  /* 0x000000030a0a7211 */ /* 0x000fe200078f10ff */
[----:B------:R-:W1:Y:S01]  /*0330*/  LDC R12, c[0x0][0x144] ;  /* 0x00005100ff0c7b82 */ /* 0x000e620000000800 */
[----:B------:R-:W-:Y:S01]  /*0340*/  IMAD.MOV.U32 R22, RZ, RZ, 0x1 ;  /* 0x00000001ff167424 */ /* 0x000fe200078e00ff */
[----:B------:R-:W-:Y:S01]  /*0350*/  ISETP.NE.AND P3, PT, R5, RZ, PT ;  /* 0x000000ff0500720c */ /* 0x000fe20003f65270 */
[----:B------:R-:W-:Y:S01]  /*0360*/  IMAD.IADD R8, R63, 0x1, -R4 ;  /* 0x000000013f087824 */ /* 0x000fe200078e0a04 */
[----:B------:R-:W-:Y:S01]  /*0370*/  LOP3.LUT R10, R10, 0x3ffffffc, RZ, 0xc0, !PT ;  /* 0x3ffffffc0a0a7812 */ /* 0x000fe200078ec0ff */
[----:B------:R-:W2:Y:S03]  /*0380*/  S2R R4, SR_CTAID.Y ;  /* 0x0000000000047919 */ /* 0x000ea60000002600 */
[----:B------:R-:W-:Y:S01]  /*0390*/  SHF.R.S32.HI R7, RZ, 0x1f, R8 ;  /* 0x0000001fff077819 */ /* 0x000fe20000011408 */
[----:B------:R-:W-:Y:S01]  /*03a0*/  IMAD.IADD R10, R3, 0x1, -R10 ;  /* 0x00000001030a7824 */ /* 0x000fe200078e0a0a */
[----:B------:R-:W3:Y:S02]  /*03b0*/  LDC R14, c[0x0][0x140] ;  /* 0x00005000ff0e7b82 */ /* 0x000ee40000000800 */
[----:B------:R-:W-:-:S02]  /*03c0*/  LEA.HI R7, R7, R8, RZ, 0x3 ;  /* 0x0000000807077211 */ /* 0x000fc400078f18ff */
[----:B-----5:R-:W-:Y:S02]  /*03d0*/  ISETP.NE.OR P0, PT, R0, RZ, !P0 ;  /* 0x000000ff0000720c */ /* 0x020fe40004705670 */
[--C-:B------:R-:W-:Y:S02]  /*03e0*/  SHF.R.S32.HI R0, RZ, 0x3, R7.reuse ;  /* 0x00000003ff007819 */ /* 0x100fe40000011407 */
[----:B------:R-:W-:Y:S02]  /*03f0*/  SHF.R.S32.HI R7, RZ, 0x1f, R7 ;  /* 0x0000001fff077819 */ /* 0x000fe40000011407 */
[----:B0-----:R-:W-:Y:S02]  /*0400*/  I2FP.F32.U32 R9, UR8 ;  /* 0x0000000800097c45 */ /* 0x001fe40008201000 */
[----:B------:R-:W-:-:S03]  /*0410*/  LEA.HI R7, R7, R0, RZ, 0x2 ;  /* 0x0000000007077211 */ /* 0x000fc600078f10ff */
[----:B------:R-:W-:Y:S01]  /*0420*/  FMUL R9, R9, UR4 ;  /* 0x0000000409097c20 */ /* 0x000fe20008400000 */
[----:B------:R-:W-:Y:S01]  /*0430*/  LOP3.LUT R7, R7, 0xfffffffc, RZ, 0xc0, !PT ;  /* 0xfffffffc07077812 */ /* 0x000fe200078ec0ff */
[----:B------:R-:W-:Y:S01]  /*0440*/  VOTEU.ALL UP0, P0 ;  /* 0x00000000003f7886 */ /* 0x000fe20000000000 */
[----:B------:R-:W-:Y:S01]  /*0450*/  ULDC UR4, c[0x0][0x154] ;  /* 0x0000550000047ab9 */ /* 0x000fe20000000800 */
[----:B------:R-:W-:Y:S02]  /*0460*/  VOTEU.ALL UP1, P0 ;  /* 0x00000000003f7886 */ /* 0x000fe40000020000 */
[----:B------:R-:W0:Y:S01]  /*0470*/  F2I.U32.TRUNC.NTZ R9, R9 ;  /* 0x0000000900097305 */ /* 0x000e22000020f000 */
[----:B------:R-:W-:Y:S01]  /*0480*/  IMAD.IADD R7, R0, 0x1, -R7 ;  /* 0x0000000100077824 */ /* 0x000fe200078e0a07 */
[----:B------:R-:W5:Y:S01]  /*0490*/  @!UP0 S2UR UR7, SR_CgaCtaId ;  /* 0x00000000000789c3 */ /* 0x000f620000008800 */
[----:B------:R-:W-:Y:S01]  /*04a0*/  @!UP0 UMOV UR6, 0x400 ;  /* 0x0000040000068882 */ /* 0x000fe20000000000 */
[----:B---3--:R-:W-:Y:S01]  /*04b0*/  ISETP.EQ.U32.AND P2, PT, R14, 0x1, PT ;  /* 0x000000010e00780c */ /* 0x008fe20003f42070 */
[----:B------:R-:W-:Y:S01]  /*04c0*/  IMAD R10, R10, 0x4, R7 ;  /* 0x000000040a0a7824 */ /* 0x000fe200078e0207 */
[----:B--2---:R-:W-:-:S03]  /*04d0*/  I2FP.F32.U32 R3, R4 ;  /* 0x0000000400037245 */ /* 0x004fc60000201000 */
[C---:B------:R-:W-:Y:S01]  /*04e0*/  IMAD.SHL.U32 R19, R10.reuse, 0x4, RZ ;  /* 0x000000040a137824 */ /* 0x040fe200078e00ff */
[----:B------:R-:W-:Y:S01]  /*04f0*/  LEA.HI R0, R10, R10, RZ, 0x1 ;  /* 0x0000000a0a007211 */ /* 0x000fe200078f08ff */
[----:B------:R-:W-:Y:S01]  /*0500*/  FMUL R13, R3, UR4 ;  /* 0x00000004030d7c20 */ /* 0x000fe20008400000 */
[----:B------:R-:W2:Y:S01]  /*0510*/  LDC R7, c[0x0][0x148] ;  /* 0x00005200ff077b82 */ /* 0x000ea20000000800 */
[----:B------:R-:W-:Y:S01]  /*0520*/  UMOV UR4, 0x20 ;  /* 0x0000002000047882 */ /* 0x000fe20000000000 */
[----:B------:R-:W-:Y:S01]  /*0530*/  LOP3.LUT R11, R0, 0xfffffffe, RZ, 0xc0, !PT ;  /* 0xfffffffe000b7812 */ /* 0x000fe200078ec0ff */
[----:B0-----:R-:W-:Y:S01]  /*0540*/  IMAD.MOV R15, RZ, RZ, -R9 ;  /* 0x000000ffff0f7224 */ /* 0x001fe200078e0a09 */
[----:B------:R-:W-:Y:S01]  /*0550*/  SHF.R.S32.HI R9, RZ, 0x1f, R2 ;  /* 0x0000001fff097819 */ /* 0x000fe20000011402 */
[----:B------:R-:W0:Y:S01]  /*0560*/  F2I.U32.TRUNC.NTZ R13, R13 ;  /* 0x0000000d000d7305 */ /* 0x000e22000020f000 */
[----:B------:R-:W-:Y:S01]  /*0570*/  LOP3.LUT R19, R10, 0xc, R19, 0x78, !PT ;  /* 0x0000000c0a137812 */ /* 0x000fe200078e7813 */
[----:B-1----:R-:W-:Y:S01]  /*0580*/  IMAD R3, R12, R15, UR8 ;  /* 0x000000080c037e24 */ /* 0x002fe2000f8e020f */
[----:B------:R-:W-:Y:S01]  /*0590*/  LEA.HI R9, R9, R2, RZ, 0x2 ;  /* 0x0000000209097211 */ /* 0x000fe200078f10ff */
[----:B------:R-:W-:Y:S01]  /*05a0*/  IMAD.IADD R0, R10, 0x1, -R11 ;  /* 0x000000010a007824 */ /* 0x000fe200078e0a0b */
[----:B------:R-:W-:-:S04]  /*05b0*/  @!UP0 UIADD3 UR4, -UR4, 0x100000, URZ ;  /* 0x0010000004048890 */ /* 0x000fc8000fffe13f */
[----:B------:R-:W-:Y:S02]  /*05c0*/  @!UP0 USHF.L.U32 UR5, UR4, 0xb, URZ ;  /* 0x0000000b04058899 */ /* 0x000fe4000800063f */
[----:B------:R-:W-:Y:S01]  /*05d0*/  @!UP0 USHF.L.U32 UR4, UR4, 0x1, URZ ;  /* 0x0000000104048899 */ /* 0x000fe2000800063f */
[----:B------:R-:W-:Y:S01]  /*05e0*/  VIADD R10, R5, 0xffffffff ;  /* 0xffffffff050a7836 */ /* 0x000fe20000000000 */
[----:B------:R-:W-:Y:S02]  /*05f0*/  LOP3.LUT R9, R9, 0xfffffffc, RZ, 0xc0, !PT ;  /* 0xfffffffc09097812 */ /* 0x000fe400078ec0ff */
[----:B------:R-:W-:Y:S01]  /*0600*/  ISETP.NE.AND P4, PT, R0, R3, PT ;  /* 0x000000030000720c */ /* 0x000fe20003f85270 */
[----:B-----5:R-:W-:Y:S01]  /*0610*/  @!UP0 ULEA UR6, UR7, UR6, 0x18 ;  /* 0x0000000607068291 */ /* 0x020fe2000f8ec03f */
[----:B------:R-:W-:Y:S01]  /*0620*/  ISETP.GE.U32.AND P6, PT, R10, 0x2, PT ;  /* 0x000000020a00780c */ /* 0x000fe20003fc6070 */
[----:B------:R-:W-:Y:S01]  /*0630*/  IMAD.IADD R0, R2, 0x1, -R9 ;  /* 0x0000000102007824 */ /* 0x000fe200078e0a09 */
[----:B------:R-:W-:Y:S01]  /*0640*/  VOTEU.ALL UP0, P0 ;  /* 0x00000000003f7886 */ /* 0x000fe20000000000 */
[----:B------:R-:W-:Y:S01]  /*0650*/  LOP3.LUT P0, RZ, R8, 0x7, RZ, 0xc0, !PT ;  /* 0x0000000708ff7812 */ /* 0x000fe2000780c0ff */
[----:B0-----:R-:W-:Y:S01]  /*0660*/  IMAD.MOV R20, RZ, RZ, -R13 ;  /* 0x000000ffff147224 */ /* 0x001fe200078e0a0d */
[----:B------:R-:W-:-:S02]  /*0670*/  LOP3.LUT R11, R63, 0x7f, RZ, 0xc0, !PT ;  /* 0x0000007f3f0b7812 */ /* 0x000fc400078ec0ff */
[C---:B------:R-:W-:Y:S01]  /*0680*/  ISETP.NE.AND P1, PT, R0.reuse, 0x3, PT ;  /* 0x000000030000780c */ /* 0x040fe20003f25270 */
[----:B--2---:R-:W-:Y:S01]  /*0690*/  IMAD R9, R7, R20, R4 ;  /* 0x0000001407097224 */ /* 0x004fe200078e0204 */
[C---:B------:R-:W-:Y:S02]  /*06a0*/  ISETP.LT.U32.AND P0, PT, R19.reuse, 0x8, !P0 ;  /* 0x000000081300780c */ /* 0x040fe40004701070 */
[----:B------:R-:W-:Y:S01]  /*06b0*/  @P4 LEA.HI R2, R19, R19, RZ, 0x1 ;  /* 0x0000001313024211 */ /* 0x000fe200078f08ff */
[----:B------:R-:W0:Y:S02]  /*06c0*/  FENCE.VIEW.ASYNC.S ;  /* 0x00000000000073c6 */ /* 0x000e240000000000 */
[----:B0-----:R0:W1:Y:S01]  /*06d0*/  @!UP0 SYNCS.EXCH.64 URZ, [UR6+0x30], UR4 ;  /* 0x00003004063f85b2 */ /* 0x0010620008000100 */
[----:B------:R-:W-:Y:S02]  /*06e0*/  ISETP.EQ.OR P1, PT, R0, RZ, !P1 ;  /* 0x000000ff0000720c */ /* 0x000fe40004f22670 */
[----:B------:R-:W-:-:S02]  /*06f0*/  @P4 SHF.R.S32.HI R2, RZ, 0x1, R2 ;  /* 0x00000001ff024819 */ /* 0x000fc40000011402 */
[----:B------:R-:W-:Y:S02]  /*0700*/  ISETP.EQ.AND P1, PT, R5, RZ, P1 ;  /* 0x000000ff0500720c */ /* 0x000fe40000f22270 */
[----:B------:R-:W-:Y:S02]  /*0710*/  @P4 ISETP.NE.AND P5, PT, R2, R9, PT ;  /* 0x000000090200420c */ /* 0x000fe40003fa5270 */
[----:B------:R-:W-:Y:S02]  /*0720*/  SEL R9, RZ, 0x1, !P0 ;  /* 0x00000001ff097807 */ /* 0x000fe40004000000 */
[----:B------:R-:W-:Y:S02]  /*0730*/  @P4 SEL R22, RZ, 0x1, P5 ;  /* 0x00000001ff164807 */ /* 0x000fe40002800000 */
[----:B------:R-:W-:Y:S02]  /*0740*/  SEL R18, RZ, 0x1, !P1 ;  /* 0x00000001ff127807 */ /* 0x000fe40004800000 */
[----:B------:R-:W-:Y:S01]  /*0750*/  LOP3.LUT R22, R22, R9, RZ, 0xc0, !PT ;  /* 0x0000000916167212 */ /* 0x000fe200078ec0ff */
[----:B------:R0:W2:Y:S01]  /*0760*/  @!UP1 SYNCS.EXCH.64 URZ, [UR6+0x38], UR4 ;  /* 0x00003804063f95b2 */ /* 0x0000a20008000100 */
[----:B------:R-:W-:Y:S01]  /*0770*/  SEL R18, R18, 0x2, P6 ;  /* 0x0000000212127807 */ /* 0x000fe20003000000 */
[----:B------:R-:W-:Y:S01]  /*0780*/  NOP ;  /* 0x0000000000007918 */ /* 0x000fe20000000000 */
[----:B------:R-:W-:Y:S05]  /*0790*/  @!P2 BRA `(.L_x_3) ;  /* 0x000000000008a947 */ /* 0x000fea0003800000 */
[----:B-12-4-:R-:W-:Y:S01]  /*07a0*/  UCGABAR_ARV ;  /* 0x00000000000079c7 */ /* 0x016fe20008000000 */
[----:B------:R-:W-:Y:S05]  /*07b0*/  BRA `(.L_x_4) ;  /* 0x0000000000047947 */ /* 0x000fea0003800000 */
.L_x_3:
[----:B-12-4-:R-:W-:Y:S01]  /*07c0*/  NOP ;  /* 0x0000000000007918 */ /* 0x016fe20000000000 */
.L_x_4:
[----:B------:R-:W1:Y:S01]  /*07d0*/  LDC R2, c[0x0][0x65c] ;  /* 0x00019700ff027b82 */ /* 0x000e620000000800 */
[----:B------:R-:W-:Y:S02]  /*07e0*/  IMAD.U32 R8, RZ, RZ, UR8 ;  /* 0x00000008ff087e24 */ /* 0x000fe4000f8e00ff */
[----:B------:R-:W-:Y:S01]  /*07f0*/  IMAD.MOV.U32 R9, RZ, RZ, RZ ;  /* 0x000000ffff097224 */ /* 0x000fe200078e00ff */
[----:B-1----:R-:W-:-:S04]  /*0800*/  ISETP.NE.AND P1, PT, R2, 0x1, PT ;  /* 0x000000010200780c */ /* 0x002fc80003f25270 */
[----:B------:R-:W-:-:S09]  /*0810*/  P2R R5, PR, RZ, 0x2 ;  /* 0x00000002ff057803 */ /* 0x000fd20000000000 */
[----:B------:R-:W1:Y:S01]  /*0820*/  @P1 LDC R17, c[0x0][0x10] ;  /* 0x00000400ff111b82 */ /* 0x000e620000000800 */
[----:B------:R-:W-:Y:S02]  /*0830*/  @P1 IMAD.MOV.U32 R5, RZ, RZ, RZ ;  /* 0x000000ffff051224 */ /* 0x000fe400078e00ff */
[----:B------:R-:W-:-:S05]  /*0840*/  @P1 IMAD.MOV.U32 R15, RZ, RZ, RZ ;  /* 0x000000ffff0f1224 */ /* 0x000fca00078e00ff */
[----:B------:R-:W2:Y:S01]  /*0850*/  @!P1 LDC R13, c[0x0][0xc] ;  /* 0x00000300ff0d9b82 */ /* 0x000ea20000000800 */
[----:B0-----:R-:W-:Y:S01]  /*0860*/  ULDC UR4, c[0x0][0xc] ;  /* 0x0000030000047ab9 */ /* 0x001fe20000000800 */
[----:B------:R-:W-:Y:S01]  /*0870*/  ULDC UR5, c[0x0][0x10] ;  /* 0x0000040000057ab9 */ /* 0x000fe20000000800 */
[----:B------:R-:W-:Y:S01]  /*0880*/  ULDC UR6, c[0x0][0x14] ;  /* 0x0000050000067ab9 */ /* 0x000fe20000000800 */
[----:B------:R-:W-:-:S04]  /*0890*/  UIMAD.WIDE.U32 UR4, UR4, UR5, URZ ;  /* 0x00000005040472a5 */ /* 0x000fc8000f8e003f */
[----:B------:R-:W-:Y:S02]  /*08a0*/  UIMAD.WIDE.U32 UR38, UR4, UR6, URZ ;  /* 0x00000006042672a5 */ /* 0x000fe4000f8e003f */
[----:B------:R-:W-:-:S04]  /*08b0*/  UIMAD UR37, UR5, UR6, URZ ;  /* 0x00000006052572a4 */ /* 0x000fc8000f8e023f */
[----:B------:R-:W-:Y:S01]  /*08c0*/  UIADD3 UR37, UR39, UR37, URZ ;  /* 0x0000002527257290 */ /* 0x000fe2000fffe03f */
[----:B-1----:R-:W-:-:S04]  /*08d0*/  @P1 IMAD.WIDE.U32 R16, R17, UR8, R4 ;  /* 0x0000000811101c25 */ /* 0x002fc8000f8e0004 */
[----:B------:R-:W-:Y:S02]  /*08e0*/  @P1 IMAD.IADD R17, R17, 0x1, R15 ;  /* 0x0000000111111824 */ /* 0x000fe400078e020f */
[----:B--2---:R-:W-:-:S04]  /*08f0*/  @!P1 IMAD.WIDE.U32 R8, R4, R13, R8 ;  /* 0x0000000d04089225 */ /* 0x004fc800078e0008 */
[----:B------:R-:W-:Y:S02]  /*0900*/  @!P1 IMAD.MOV.U32 R16, RZ, RZ, R8 ;  /* 0x000000ffff109224 */ /* 0x000fe400078e0008 */
[----:B------:R-:W-:Y:S01]  /*0910*/  @!P1 IMAD.MOV.U32 R17, RZ, RZ, R9 ;  /* 0x000000ffff119224 */ /* 0x000fe200078e0009 */
[----:B------:R-:W-:Y:S06]  /*0920*/  @!P2 BRA `(.L_x_5) ;  /* 0x00000000000ca947 */ /* 0x000fec0003800000 */
[----:B------:R-:W-:Y:S01]  /*0930*/  UCGABAR_WAIT ;  /* 0x0000000000007dc7 */ /* 0x000fe20008000000 */
[----:B------:R-:W-:Y:S01]  /*0940*/  CCTL.IVALL ;  /* 0x00000000ff00798f */ /* 0x000fe20002000000 */
[----:B------:R-:W-:Y:S05]  /*0950*/  BRA `(.L_x_6) ;  /* 0x0000000000047947 */ /* 0x000fea0003800000 */
.L_x_5:
[----:B------:R-:W-:Y:S06]  /*0960*/  BAR.SYNC.DEFER_BLOCKING 0x0 ;  /* 0x0000000000007b1d */ /* 0x000fec0000010000 */
.L_x_6:
[----:B------:R-:W-:Y:S05]  /*0970*/  @!P3 BRA `(.L_x_7) ;  /* 0x000000480090b947 */ /* 0x000fea0003800000 */
[----:B------:R-:W-:-:S13]  /*0980*/  ISETP.GT.U32.AND P0, PT, R10, 0x1, PT ;  /* 0x000000010a00780c */ /* 0x000fda0003f04070 */
[----:B------:R-:W-:Y:S05]  /*0990*/  @P0 EXIT ;  /* 0x000000000000094d */ /* 0x000fea0003800000 */
[----:B------:R-:W-:Y:S01]  /*09a0*/  ULDC.64 UR4, c[0x0][0x650] ;  /* 0x0001940000047ab9 */ /* 0x000fe20000000a00 */
[----:B------:R-:W-:Y:S01]  /*09b0*/  PRMT R0, RZ, 0x7610, R0 ;  /* 0x00007610ff007816 */ /* 0x000fe20000000000 */
[----:B------:R-:W-:Y:S01]  /*09c0*/  IMAD.MOV.U32 R71, RZ, RZ, -0x1 ;  /* 0xffffffffff477424 */ /* 0x000fe200078e00ff */
[----:B------:R-:W-:Y:S01]  /*09d0*/  ISETP.GE.U32.AND P0, PT, R16, UR4, PT ;  /* 0x0000000410007c0c */ /* 0x000fe2000bf06070 */
[----:B------:R-:W-:Y:S02]  /*09e0*/  IMAD.MOV.U32 R70, RZ, RZ, -0x1 ;  /* 0xffffffffff467424 */ /* 0x000fe400078e00ff */
[----:B------:R-:W-:Y:S01]  /*09f0*/  IMAD.MOV.U32 R69, RZ, RZ, -0x1 ;  /* 0xffffffffff457424 */ /* 0x000fe200078e00ff */
[----:B------:R-:W-:-:S13]  /*0a00*/  ISETP.GE.U32.AND.EX P0, PT, R17, UR5, PT, P0 ;  /* 0x0000000511007c0c */ /* 0x000fda000bf06100 */
[----:B------:R-:W-:Y:S05]  /*0a10*/  @P0 BRA `(.L_x_8) ;  /* 0x0000000400280947 */ /* 0x000fea0003800000 */
[----:B------:R-:W0:Y:S01]  /*0a20*/  LDC.64 R24, c[0x0][0x628] ;  /* 0x00018a00ff187b82 */ /* 0x000e220000000a00 */
[----:B------:R-:W-:Y:S02]  /*0a30*/  IMAD.MOV.U32 R8, RZ, RZ, R16 ;  /* 0x000000ffff087224 */ /* 0x000fe400078e0010 */
[----:B------:R-:W-:-:S05]  /*0a40*/  IMAD.MOV.U32 R9, RZ, RZ, R17 ;  /* 0x000000ffff097224 */ /* 0x000fca00078e0011 */
[----:B------:R-:W1:Y:S08]  /*0a50*/  LDC R0, c[0x0][0x630] ;  /* 0x00018c00ff007b82 */ /* 0x000e700000000800 */
[----:B------:R-:W2:Y:S01]  /*0a60*/  LDC.64 R26, c[0x0][0x620] ;  /* 0x00018800ff1a7b82 */ /* 0x000ea20000000a00 */
[----:B0-----:R-:W-:-:S04]  /*0a70*/  ISETP.NE.U32.AND P0, PT, R24, RZ, PT ;  /* 0x000000ff1800720c */ /* 0x001fc80003f05070 */
[----:B------:R-:W-:-:S13]  /*0a80*/  ISETP.NE.AND.EX P0, PT, R25, RZ, PT, P0 ;  /* 0x000000ff1900720c */ /* 0x000fda0003f05300 */
[----:B-12---:R-:W-:Y:S05]  /*0a90*/  @!P0 BRA `(.L_x_9) ;  /* 0x0000000000288947 */ /* 0x006fea0003800000 */
[----:B------:R-:W0:Y:S02]  /*0aa0*/  LDC R15, c[0x0][0x634] ;  /* 0x00018d00ff0f7b82 */ /* 0x000e240000000800 */
[----:B0-----:R-:W-:-:S05]  /*0ab0*/  IADD3 R15, P0, R16, R15, RZ ;  /* 0x0000000f100f7210 */ /* 0x001fca0007f1e0ff */
[----:B------:R-:W-:-:S04]  /*0ac0*/  IMAD.X R21, RZ, RZ, R17, P0 ;  /* 0x000000ffff157224 */ /* 0x000fc800000e0611 */
[----:B------:R-:W-:-:S04]  /*0ad0*/  IMAD.WIDE.U32 R8, R21, R24, RZ ;  /* 0x0000001815087225 */ /* 0x000fc800078e00ff */
[----:B------:R-:W-:-:S04]  /*0ae0*/  IMAD.WIDE.U32 R12, P0, R15, R25, R8 ;  /* 0x000000190f0c7225 */ /* 0x000fc80007800008 */
[----:B------:R-:W-:-:S04]  /*0af0*/  IMAD.WIDE.U32 R8, R15, R24, RZ ;  /* 0x000000180f087225 */ /* 0x000fc800078e00ff */
[----:B------:R-:W-:Y:S01]  /*0b00*/  IMAD.X R15, RZ, RZ, RZ, P0 ;  /* 0x000000ffff0f7224 */ /* 0x000fe200000e06ff */
[----:B------:R-:W-:Y:S01]  /*0b10*/  IADD3 RZ, P0, R9, R12, RZ ;  /* 0x0000000c09ff7210 */ /* 0x000fe20007f1e0ff */
[----:B------:R-:W-:-:S04]  /*0b20*/  IMAD.MOV.U32 R14, RZ, RZ, R13 ;  /* 0x000000ffff0e7224 */ /* 0x000fc800078e000d */
[----:B------:R-:W-:-:S08]  /*0b30*/  IMAD.WIDE.U32.X R8, R21, R25, R14, P0 ;  /* 0x0000001915087225 */ /* 0x000fd000000e040e */
.L_x_9:
[----:B------:R-:W0:Y:S01]  /*0b40*/  LDC.64 R28, c[0x0][0x640] ;  /* 0x00019000ff1c7b82 */ /* 0x000e220000000a00 */
[--C-:B------:R-:W-:Y:S01]  /*0b50*/  SHF.R.U64 R69, R8, R0, R9.reuse ;  /* 0x0000000008457219 */ /* 0x100fe20000001209 */
[----:B------:R-:W-:Y:S01]  /*0b60*/  IMAD R20, R7, R20, R4 ;  /* 0x0000001407147224 */ /* 0x000fe200078e0204 */
[----:B------:R-:W-:Y:S02]  /*0b70*/  SHF.R.U32.HI R0, RZ, R0, R9 ;  /* 0x00000000ff007219 */ /* 0x000fe40000011609 */
[----:B------:R-:W-:-:S03]  /*0b80*/  IADD3 R5, P0, RZ, -R69, RZ ;  /* 0x80000045ff057210 */ /* 0x000fc60007f1e0ff */
[----:B------:R-:W1:Y:S02]  /*0b90*/  LDC R12, c[0x0][0x618] ;  /* 0x00018600ff0c7b82 */ /* 0x000e640000000800 */
[----:B------:R-:W-:-:S04]  /*0ba0*/  IMAD.X R9, RZ, RZ, ~R0, P0 ;  /* 0x000000ffff097224 */ /* 0x000fc800000e0e00 */
[-C--:B------:R-:W-:Y:S02]  /*0bb0*/  IMAD R0, R9, R26.reuse, RZ ;  /* 0x0000001a09007224 */ /* 0x080fe400078e02ff */
[----:B------:R-:W2:Y:S01]  /*0bc0*/  LDC R14, c[0x0][0x608] ;  /* 0x00018200ff0e7b82 */ /* 0x000ea20000000800 */
[----:B------:R-:W-:-:S04]  /*0bd0*/  IMAD.WIDE.U32 R8, R5, R26, R16 ;  /* 0x0000001a05087225 */ /* 0x000fc800078e0010 */
[----:B------:R-:W-:Y:S02]  /*0be0*/  IMAD R5, R5, R27, R0 ;  /* 0x0000001b05057224 */ /* 0x000fe400078e0200 */
[----:B------:R-:W-:Y:S01]  /*0bf0*/  IMAD.MOV.U32 R27, RZ, RZ, 0x1 ;  /* 0x00000001ff1b7424 */ /* 0x000fe200078e00ff */
[----:B------:R-:W3:Y:S01]  /*0c00*/  LDC R24, c[0x0][0x658] ;  /* 0x00019600ff187b82 */ /* 0x000ee20000000800 */
[----:B------:R-:W-:Y:S01]  /*0c10*/  IMAD.IADD R5, R9, 0x1, R5 ;  /* 0x0000000109057824 */ /* 0x000fe200078e0205 */
[----:B0-----:R-:W-:Y:S01]  /*0c20*/  ISETP.NE.U32.AND P0, PT, R28, RZ, PT ;  /* 0x000000ff1c00720c */ /* 0x001fe20003f05070 */
[----:B------:R-:W-:-:S03]  /*0c30*/  IMAD.MOV.U32 R9, RZ, RZ, -0x1 ;  /* 0xffffffffff097424 */ /* 0x000fc600078e00ff */
[----:B------:R-:W-:Y:S02]  /*0c40*/  ISETP.NE.AND.EX P0, PT, R29, RZ, PT, P0 ;  /* 0x000000ff1d00720c */ /* 0x000fe40003f05300 */
[----:B------:R-:W0:Y:S01]  /*0c50*/  LDC R21, c[0x0][0x600] ;  /* 0x00018000ff157b82 */ /* 0x000e220000000800 */
[-CC-:B-1----:R-:W-:Y:S02]  /*0c60*/  SHF.R.U64 R10, R8, R12.reuse, R5.reuse ;  /* 0x0000000c080a7219 */ /* 0x182fe40000001205 */
[----:B------:R-:W-:-:S05]  /*0c70*/  SHF.R.U32.HI R5, RZ, R12, R5 ;  /* 0x0000000cff057219 */ /* 0x000fca0000011605 */
[----:B------:R-:W1:Y:S01]  /*0c80*/  LDC R23, c[0x0][0x648] ;  /* 0x00019200ff177b82 */ /* 0x000e620000000800 */
[-CC-:B--2---:R-:W-:Y:S02]  /*0c90*/  SHF.R.U64 R30, R10, R14.reuse, R5.reuse ;  /* 0x0000000e0a1e7219 */ /* 0x184fe40000001205 */
[----:B------:R-:W-:-:S05]  /*0ca0*/  SHF.R.U32.HI R5, RZ, R14, R5 ;  /* 0x0000000eff057219 */ /* 0x000fca0000011605 */
[----:B------:R-:W2:Y:S01]  /*0cb0*/  LDC R25, c[0x0][0x638] ;  /* 0x00018e00ff197b82 */ /* 0x000ea20000000800 */
[-CC-:B---3--:R-:W-:Y:S02]  /*0cc0*/  SHF.R.U64 R14, R30, R24.reuse, R5.reuse ;  /* 0x000000181e0e7219 */ /* 0x188fe40000001205 */
[-C--:B------:R-:W-:Y:S02]  /*0cd0*/  SHF.L.U32 R0, R9, R24.reuse, RZ ;  /* 0x0000001809007219 */ /* 0x080fe400000006ff */
[----:B------:R-:W-:Y:S01]  /*0ce0*/  SHF.R.U32.HI R5, RZ, R24, R5 ;  /* 0x00000018ff057219 */ /* 0x000fe20000011605 */
[----:B------:R-:W-:Y:S01]  /*0cf0*/  IMAD.MOV.U32 R4, RZ, RZ, R14 ;  /* 0x000000ffff047224 */ /* 0x000fe200078e000e */
[----:B------:R-:W-:Y:S01]  /*0d00*/  LOP3.LUT R7, RZ, R0, RZ, 0x33, !PT ;  /* 0x00000000ff077212 */ /* 0x000fe200078e33ff */
[----:B------:R-:W3:Y:S01]  /*0d10*/  LDC R26, c[0x0][0x610] ;  /* 0x00018400ff1a7b82 */ /* 0x000ee20000000800 */
[----:B------:R-:W-:Y:S05]  /*0d20*/  @!P0 BRA `(.L_x_10) ;  /* 0x0000000000288947 */ /* 0x000fea0003800000 */
[----:B------:R-:W4:Y:S02]  /*0d30*/  LDC R13, c[0x0][0x64c] ;  /* 0x00019300ff0d7b82 */ /* 0x000f240000000800 */
[----:B----4-:R-:W-:-:S05]  /*0d40*/  IADD3 R13, P0, R14, R13, RZ ;  /* 0x0000000d0e0d7210 */ /* 0x010fca0007f1e0ff */
        /* <DEDUP_REMOVED lines=8> */
.L_x_10:
[----:B-1----:R-:W-:Y:S01]  /*0dd0*/  SHF.R.U64 R4, R4, R23, R5 ;  /* 0x0000001704047219 */ /* 0x002fe20000001205 */
[----:B0-----:R-:W-:Y:S01]  /*0de0*/  VIADD R5, R21, 0xffffffff ;  /* 0xffffffff15057836 */ /* 0x001fe20000000000 */
[----:B------:R-:W-:Y:S02]  /*0df0*/  SHF.L.U32 R0, R27, R24, RZ ;  /* 0x000000181b007219 */ /* 0x000fe400000006ff */
[----:B------:R-:W-:Y:S01]  /*0e00*/  LOP3.LUT R7, R30, R7, RZ, 0xc0, !PT ;  /* 0x000000071e077212 */ /* 0x000fe200078ec0ff */
[----:B------:R-:W-:Y:S01]  /*0e10*/  IMAD.MOV R8, RZ, RZ, -R4 ;  /* 0x000000ffff087224 */ /* 0x000fe200078e0a04 */
[----:B------:R-:W-:Y:S02]  /*0e20*/  SEL R3, R3, R20, !P1 ;  /* 0x0000001403037207 */ /* 0x000fe40004800000 */
[----:B------:R-:W-:Y:S01]  /*0e30*/  LOP3.LUT R5, R10, R5, RZ, 0xc0, !PT ;  /* 0x000000050a057212 */ /* 0x000fe200078ec0ff */
[----:B------:R-:W-:Y:S02]  /*0e40*/  IMAD R4, R0, R4, R7 ;  /* 0x0000000400047224 */ /* 0x000fe400078e0207 */
[----:B--2---:R-:W-:-:S02]  /*0e50*/  IMAD R0, R8, R25, R14 ;  /* 0x0000001908007224 */ /* 0x004fc400078e020e */
[----:B---3--:R-:W-:Y:S02]  /*0e60*/  IMAD R3, R4, R26, R3 ;  /* 0x0000001a04037224 */ /* 0x008fe400078e0203 */
[----:B------:R-:W-:Y:S02]  /*0e70*/  IMAD.MOV.U32 R7, RZ, RZ, 0x1 ;  /* 0x00000001ff077424 */ /* 0x000fe400078e00ff */
[----:B------:R-:W-:-:S03]  /*0e80*/  IMAD R4, R0, R21, R5 ;  /* 0x0000001500047224 */ /* 0x000fc600078e0205 */
[----:B------:R-:W-:Y:S02]  /*0e90*/  PRMT R0, R7, 0x7610, R0 ;  /* 0x0000761007007816 */ /* 0x000fe40000000000 */
[----:B------:R-:W-:Y:S02]  /*0ea0*/  SEL R70, R4, R3, !P1 ;  /* 0x0000000304467207 */ /* 0x000fe40004800000 */
[----:B------:R-:W-:-:S07]  /*0eb0*/  SEL R71, R3, R4, !P1 ;  /* 0x0000000403477207 */ /* 0x000fce0004800000 */
.L_x_8:
[----:B------:R-:W-:-:S08]  /*0ec0*/  NOP ;  /* 0x0000000000007918 */ /* 0x000fd00000000000 */
[----:B------:R-:W0:Y:S02]  /*0ed0*/  USETMAXREG.TRY_ALLOC.CTAPOOL UP0, 0xe8 ;  /* 0x000000e8000079c8 */ /* 0x000e240008000600 */
[----:B0-----:R-:W-:-:S13]  /*0ee0*/  PLOP3.LUT P0, PT, PT, PT, UP0, 0x80, 0x0 ;  /* 0x000000000000781c */ /* 0x001fda0003f0f008 */
[----:B------:R-:W-:Y:S05]  /*0ef0*/  @!P0 BRA `(.L_x_8) ;  /* 0xfffffffc00f08947 */ /* 0x000fea000383ffff */
[----:B------:R-:W-:Y:S01]  /*0f00*/  ULDC.64 UR4, c[0x0][0x598] ;  /* 0x0001660000047ab9 */ /* 0x000fe20000000a00 */
[----:B------:R-:W-:Y:S01]  /*0f10*/  ULDC.64 UR40, c[0x0][0x208] ;  /* 0x0000820000287ab9 */ /* 0x000fe20000000a00 */
[----:B------:R-:W-:-:S04]  /*0f20*/  ISETP.NE.U32.AND P0, PT, RZ, UR4, PT ;  /* 0x00000004ff007c0c */ /* 0x000fc8000bf05070 */
[----:B------:R-:W-:-:S13]  /*0f30*/  ISETP.NE.AND.EX P0, PT, RZ, UR5, PT, P0 ;  /* 0x00000005ff007c0c */ /* 0x000fda000bf05300 */
[----:B------:R-:W-:Y:S05]  /*0f40*/  @!P0 BRA `(.L_x_11) ;  /* 0x00000000001c8947 */ /* 0x000fea0003800000 */
[----:B------:R-:W0:Y:S02]  /*0f50*/  LDC.64 R4, c[0x0][0x598] ;  /* 0x00016600ff047b82 */ /* 0x000e240000000a00 */
[----:B0-----:R-:W2:Y:S02]  /*0f60*/  LDG.E.64 R4, desc[UR40][R4.64] ;  /* 0x0000002804047981 */ /* 0x001ea4000c1e1b00 */
[----:B--2---:R-:W-:-:S04]  /*0f70*/  ISETP.NE.U32.AND P0, PT, R4, RZ, PT ;  /* 0x000000ff0400720c */ /* 0x004fc80003f05070 */
[----:B------:R-:W-:-:S13]  /*0f80*/  ISETP.NE.AND.EX P0, PT, R5, RZ, PT, P0 ;  /* 0x000000ff0500720c */ /* 0x000fda0003f05300 */
[----:B------:R-:W-:Y:S05]  /*0f90*/  @!P0 BRA `(.L_x_11) ;  /* 0x0000000000088947 */ /* 0x000fea0003800000 */
[----:B------:R0:W5:Y:S01]  /*0fa0*/  LD.E R23, desc[UR40][R4.64] ;  /* 0x0000002804177980 */ /* 0x000162000c101900 */
[----:B------:R-:W-:Y:S05]  /*0fb0*/  BRA `(.L_x_12) ;  /* 0x0000000000247947 */ /* 0x000fea0003800000 */
.L_x_11:
[----:B------:R-:W-:Y:S02]  /*0fc0*/  ULDC.64 UR4, c[0x0][0x588] ;  /* 0x0001620000047ab9 */ /* 0x000fe40000000a00 */
[----:B------:R-:W-:-:S04]  /*0fd0*/  ISETP.NE.U32.AND P0, PT, RZ, UR4, PT ;  /* 0x00000004ff007c0c */ /* 0x000fc8000bf05070 */
[----:B------:R-:W-:-:S13]  /*0fe0*/  ISETP.NE.AND.EX P0, PT, RZ, UR5, PT, P0 ;  /* 0x00000005ff007c0c */ /* 0x000fda000bf05300 */
[----:B------:R-:W-:Y:S05]  /*0ff0*/  @!P0 BRA `(.L_x_13) ;  /* 0x00000000000c8947 */ /* 0x000fea0003800000 */
[----:B------:R-:W0:Y:S02]  /*1000*/  LDC.64 R4, c[0x0][0x588] ;  /* 0x00016200ff047b82 */ /* 0x000e240000000a00 */
[----:B0-----:R1:W5:Y:S01]  /*1010*/  LDG.E R23, desc[UR40][R4.64] ;  /* 0x0000002804177981 */ /* 0x001362000c1e1900 */
[----:B------:R-:W-:Y:S05]  /*1020*/  BRA `(.L_x_12) ;  /* 0x0000000000087947 */ /* 0x000fea0003800000 */
.L_x_13:
[----:B------:R-:W-:Y:S02]  /*1030*/  ULDC UR4, c[0x0][0x580] ;  /* 0x0001600000047ab9 */ /* 0x000fe40000000800 */
[----:B------:R-:W-:-:S07]  /*1040*/  IMAD.U32 R23, RZ, RZ, UR4 ;  /* 0x00000004ff177e24 */ /* 0x000fce000f8e00ff */
.L_x_12:
[----:B------:R-:W-:Y:S02]  /*1050*/  ULDC.64 UR4, c[0x0][0x5a0] ;  /* 0x0001680000047ab9 */ /* 0x000fe40000000a00 */
[----:B------:R-:W-:-:S04]  /*1060*/  ISETP.NE.U32.AND P0, PT, RZ, UR4, PT ;  /* 0x00000004ff007c0c */ /* 0x000fc8000bf05070 */
[----:B------:R-:W-:-:S13]  /*1070*/  ISETP.NE.AND.EX P0, PT, RZ, UR5, PT, P0 ;  /* 0x00000005ff007c0c */ /* 0x000fda000bf05300 */
[----:B------:R-:W-:Y:S05]  /*1080*/  @!P0 BRA `(.L_x_14) ;  /* 0x00000000001c8947 */ /* 0x000fea0003800000 */
[----:B01----:R-:W0:Y:S02]  /*1090*/  LDC.64 R4, c[0x0][0x5a0] ;  /* 0x00016800ff047b82 */ /* 0x003e240000000a00 */
[----:B0-----:R-:W2:Y:S02]  /*10a0*/  LDG.E.64 R4, desc[UR40][R4.64] ;  /* 0x0000002804047981 */ /* 0x001ea4000c1e1b00 */
[----:B--2---:R-:W-:-:S04]  /*10b0*/  ISETP.NE.U32.AND P0, PT, R4, RZ, PT ;  /* 0x000000ff0400720c */ /* 0x004fc80003f05070 */
[----:B------:R-:W-:-:S13]  /*10c0*/  ISETP.NE.AND.EX P0, PT, R5, RZ, PT, P0 ;  /* 0x000000ff0500720c */ /* 0x000fda0003f05300 */
[----:B------:R-:W-:Y:S05]  /*10d0*/  @!P0 BRA `(.L_x_14) ;  /* 0x0000000000088947 */ /* 0x000fea0003800000 */
[----:B------:R0:W5:Y:S01]  /*10e0*/  LD.E R58, desc[UR40][R4.64] ;  /* 0x00000028043a7980 */ /* 0x000162000c101900 */
[----:B------:R-:W-:Y:S05]  /*10f0*/  BRA `(.L_x_15) ;  /* 0x0000000000247947 */ /* 0x000fea0003800000 */
.L_x_14:
[----:B------:R-:W-:Y:S02]  /*1100*/  ULDC.64 UR4, c[0x0][0x590] ;  /* 0x0001640000047ab9 */ /* 0x000fe40000000a00 */
[----:B------:R-:W-:-:S04]  /*1110*/  ISETP.NE.U32.AND P0, PT, RZ, UR4, PT ;  /* 0x00000004ff007c0c */ /* 0x000fc8000bf05070 */
[----:B------:R-:W-:-:S13]  /*1120*/  ISETP.NE.AND.EX P0, PT, RZ, UR5, PT, P0 ;  /* 0x00000005ff007c0c */ /* 0x000fda000bf05300 */
[----:B------:R-:W-:Y:S05]  /*1130*/  @!P0 BRA `(.L_x_16) ;  /* 0x00000000000c8947 */ /* 0x000fea0003800000 */
[----:B------:R-:W2:Y:S02]  /*1140*/  LDC.64 R58, c[0x0][0x590] ;  /* 0x00016400ff3a7b82 */ /* 0x000ea40000000a00 */
[----:B--2---:R2:W5:Y:S01]  /*1150*/  LDG.E R58, desc[UR40][R58.64] ;  /* 0x000000283a3a7981 */ /* 0x004562000c1e1900 */
[----:B------:R-:W-:Y:S05]  /*1160*/  BRA `(.L_x_15) ;  /* 0x0000000000087947 */ /* 0x000fea0003800000 */
.L_x_16:
[----:B------:R-:W-:Y:S02]  /*1170*/  ULDC UR4, c[0x0][0x584] ;  /* 0x0001610000047ab9 */ /* 0x000fe40000000800 */
[----:B------:R-:W-:-:S07]  /*1180*/  IMAD.U32 R58, RZ, RZ, UR4 ;  /* 0x00000004ff3a7e24 */ /* 0x000fce000f8e00ff */
.L_x_15:
[----:B------:R-:W-:-:S13]  /*1190*/  LOP3.LUT P0, RZ, R0, 0xff, RZ, 0xc0, !PT ;  /* 0x000000ff00ff7812 */ /* 0x000fda000780c0ff */
[----:B------:R-:W-:Y:S05]  /*11a0*/  @!P0 EXIT ;  /* 0x000000000000894d */ /* 0x000fea0003800000 */
[----:B------:R-:W3:Y:S01]  /*11b0*/  LDC R61, c[0x0][0x658] ;  /* 0x00019600ff3d7b82 */ /* 0x000ee20000000800 */
[----:B------:R-:W-:Y:S01]  /*11c0*/  ULDC.64 UR6, c[0x0][0x288] ;  /* 0x0000a20000067ab9 */ /* 0x000fe20000000a00 */
[----:B------:R-:W-:Y:S01]  /*11d0*/  LOP3.LUT R6, R6, 0x1, RZ, 0xc0, !PT ;  /* 0x0000000106067812 */ /* 0x000fe200078ec0ff */
[----:B------:R-:W-:Y:S01]  /*11e0*/  UIADD3 UR4, UR7, 0x7f, URZ ;  /* 0x0000007f07047890 */ /* 0x000fe2000fffe03f */
[----:B------:R-:W-:Y:S01]  /*11f0*/  SHF.R.U32.HI R0, RZ, 0x2, R63 ;  /* 0x00000002ff007819 */ /* 0x000fe2000001163f */
[----:B------:R-:W-:Y:S01]  /*1200*/  IMAD.U32 R3, RZ, RZ, UR6 ;  /* 0x00000006ff037e24 */ /* 0x000fe2000f8e00ff */
[----:B------:R-:W-:Y:S01]  /*1210*/  SHF.R.U32.HI R11, RZ, 0x1, R11 ;  /* 0x00000001ff0b7819 */ /* 0x000fe2000001160b */
[----:B------:R-:W-:Y:S01]  /*1220*/  USHF.R.S32.HI UR5, URZ, 0x1f, UR4 ;  /* 0x0000001f3f057899 */ /* 0x000fe20008011404 */
[----:B01----:R-:W0:Y:S01]  /*1230*/  LDC.64 R4, c[0x0][0x5c8] ;  /* 0x00017200ff047b82 */ /* 0x003e220000000a00 */
[----:B------:R-:W-:Y:S01]  /*1240*/  LOP3.LUT R62, R63, 0x3, RZ, 0xc0, !PT ;  /* 0x000000033f3e7812 */ /* 0x000fe200078ec0ff */
[----:B------:R-:W-:Y:S01]  /*1250*/  IMAD.SHL.U32 R7, R6, 0x40, RZ ;  /* 0x0000004006077824 */ /* 0x000fe200078e00ff */
[----:B------:R-:W-:Y:S01]  /*1260*/  LOP3.LUT R0, R0, 0x7, RZ, 0xc0, !PT ;  /* 0x0000000700007812 */ /* 0x000fe200078ec0ff */
[----:B------:R-:W-:Y:S01]  /*1270*/  ULEA.HI UR5, UR5, UR4, URZ, 0x7 ;  /* 0x0000000405057291 */ /* 0x000fe2000f8f383f */
[----:B------:R-:W-:Y:S01]  /*1280*/  LOP3.LUT R11, R11, 0x30, RZ, 0xc0, !PT ;  /* 0x000000300b0b7812 */ /* 0x000fe200078ec0ff */
[----:B------:R-:W-:Y:S01]  /*1290*/  IMAD R62, R62, -0x2, R3 ;  /* 0xfffffffe3e3e7824 */ /* 0x000fe200078e0203 */
[--C-:B------:R-:W-:Y:S01]  /*12a0*/  LOP3.LUT R56, R7, 0x40, R0.reuse, 0xe2, !PT ;  /* 0x0000004007387812 */ /* 0x100fe200078ee200 */
[----:B------:R-:W1:Y:S01]  /*12b0*/  LDC R65, c[0x0][0x600] ;  /* 0x00018000ff417b82 */ /* 0x000e620000000800 */
[----:B------:R-:W-:Y:S01]  /*12c0*/  IADD3 R3, RZ, -R11, -R0 ;  /* 0x8000000bff037210 */ /* 0x000fe20007ffe800 */
[----:B------:R-:W-:Y:S01]  /*12d0*/  IMAD.MOV.U32 R0, RZ, RZ, -0x1 ;  /* 0xffffffffff007424 */ /* 0x000fe200078e00ff */
[----:B------:R-:W-:Y:S01]  /*12e0*/  USHF.R.S32.HI UR43, URZ, 0x7, UR5 ;  /* 0x000000073f2b7899 */ /* 0x000fe20008011405 */
[----:B------:R-:W-:Y:S01]  /*12f0*/  IMAD.MOV.U32 R8, RZ, RZ, 0x1 ;  /* 0x00000001ff087424 */ /* 0x000fe200078e00ff */
[C---:B------:R-:W-:Y:S01]  /*1300*/  LOP3.LUT R64, R63.reuse, 0x80, RZ, 0xc0, !PT ;  /* 0x000000803f407812 */ /* 0x040fe200078ec0ff */
[----:B------:R-:W-:Y:S01]  /*1310*/  IMAD R3, R6, -0x40, R3 ;  /* 0xffffffc006037824 */ /* 0x000fe200078e0203 */
[----:B------:R-:W-:Y:S01]  /*1320*/  UISETP.LT.AND UP0, UPT, UR43, 0x1, UPT ;  /* 0x000000012b00788c */ /* 0x000fe2000bf01270 */
[----:B---3--:R-:W-:Y:S01]  /*1330*/  SHF.L.U32 R0, R0, R61, RZ ;  /* 0x0000003d00007219 */ /* 0x008fe200000006ff */
[----:B------:R-:W-:Y:S01]  /*1340*/  ULDC UR4, c[0x0][0x284] ;  /* 0x0000a10000047ab9 */ /* 0x000fe20000000800 */
[----:B------:R-:W-:Y:S01]  /*1350*/  LOP3.LUT R56, R56, R11, RZ, 0xfc, !PT ;  /* 0x0000000b38387212 */ /* 0x000fe200078efcff */
[----:B------:R-:W-:Y:S01]  /*1360*/  USEL UR44, UR43, 0x1, UP0 ;  /* 0x000000012b2c7887 */ /* 0x000fe20008000000 */
[----:B------:R-:W-:Y:S01]  /*1370*/  SHF.L.U32 R61, R8, R61, RZ ;  /* 0x0000003d083d7219 */ /* 0x000fe200000006ff */
[----:B------:R-:W-:Y:S01]  /*1380*/  IMAD.SHL.U32 R63, R63, 0x2, RZ ;  /* 0x000000023f3f7824 */ /* 0x000fe200078e00ff */
[----:B------:R-:W-:Y:S01]  /*1390*/  LOP3.LUT R68, R18, 0x1, RZ, 0xfc, !PT ;  /* 0x0000000112447812 */ /* 0x000fe200078efcff */
[----:B------:R-:W-:Y:S01]  /*13a0*/  VIADD R67, R3, UR4 ;  /* 0x0000000403437c36 */ /* 0x000fe20008000000 */
[C---:B0-----:R-:W-:Y:S01]  /*13b0*/  SHF.L.U64.HI R60, R4.reuse, 0x3, R5 ;  /* 0x00000003043c7819 */ /* 0x041fe20000010205 */
[----:B--2---:R-:W-:Y:S01]  /*13c0*/  IMAD.SHL.U32 R59, R4, 0x8, RZ ;  /* 0x00000008043b7824 */ /* 0x004fe200078e00ff */
[----:B------:R-:W-:Y:S01]  /*13d0*/  SHF.R.U32.HI R64, RZ, 0x7, R64 ;  /* 0x00000007ff407819 */ /* 0x000fe20000011640 */
[----:B------:R-:W-:Y:S01]  /*13e0*/  IMAD.MOV.U32 R57, RZ, RZ, RZ ;  /* 0x000000ffff397224 */ /* 0x000fe200078e00ff */
[----:B------:R-:W-:Y:S01]  /*13f0*/  LOP3.LUT R66, RZ, R0, RZ, 0x33, !PT ;  /* 0x00000000ff427212 */ /* 0x000fe200078e33ff */
[----:B------:R-:W-:Y:S01]  /*1400*/  UIADD3 UR44, UR43, -UR44, URZ ;  /* 0x8000002c2b2c7290 */ /* 0x000fe2000fffe03f */
[----:B------:R-:W-:Y:S01]  /*1410*/  UMOV UR36, URZ ;  /* 0x0000003f00247c82 */ /* 0x000fe20008000000 */
[----:B-1----:R-:W-:Y:S01]  /*1420*/  VIADD R65, R65, 0xffffffff ;  /* 0xffffffff41417836 */ /* 0x002fe20000000000 */
[----:B------:R-:W-:-:S09]  /*1430*/  UMOV UR42, URZ ;  /* 0x0000003f002a7c82 */ /* 0x000fd20008000000 */
.L_x_98:
[----:B0-----:R-:W0:Y:S01]  /*1440*/  SHFL.IDX PT, R0, R64, RZ, 0x1f ;  /* 0x00001fff40007589 */ /* 0x001e2200000e0000 */
[----:B-1----:R-:W1:Y:S01]  /*1450*/  S2UR UR7, SR_CgaCtaId ;  /* 0x00000000000779c3 */ /* 0x002e620000008800 */
[----:B------:R-:W-:Y:S01]  /*1460*/  UMOV UR6, 0x400 ;  /* 0x0000040000067882 */ /* 0x000fe20000000000 */
[----:B0-----:R-:W-:Y:S01]  /*1470*/  R2UR UR4, R0 ;  /* 0x00000000000472ca */ /* 0x001fe200000e0000 */
[----:B-1----:R-:W-:-:S12]  /*1480*/  ULEA UR6, UR7, UR6, 0x18 ;  /* 0x0000000607067291 */ /* 0x002fd8000f8ec03f */
[----:B------:R-:W-:-:S04]  /*1490*/  ULEA.HI UR5, UR4, UR4, URZ, 0x1 ;  /* 0x0000000404057291 */ /* 0x000fc8000f8f083f */
[----:B------:R-:W-:-:S04]  /*14a0*/  ULOP3.LUT UR5, UR5, 0x7fffe, URZ, 0xc0, !UPT ;  /* 0x0007fffe05057892 */ /* 0x000fc8000f8ec03f */
[----:B------:R-:W-:-:S03]  /*14b0*/  UIADD3 UR5, UR4, -UR5, URZ ;  /* 0x8000000504057290 */ /* 0x000fc6000fffe03f */
[----:B------:R-:W-:Y:S01]  /*14c0*/  ULDC UR4, c[0x0][0x28c] ;  /* 0x0000a30000047ab9 */ /* 0x000fe20000000800 */
[----:B------:R-:W-:Y:S01]  /*14d0*/  ULEA UR5, UR5, UR6, 0xd ;  /* 0x0000000605057291 */ /* 0x000fe2000f8e683f */
[----:B------:R-:W-:-:S03]  /*14e0*/  ISETP.LT.AND P0, PT, RZ, UR4, PT ;  /* 0x00000004ff007c0c */ /* 0x000fc6000bf01270 */
[----:B------:R-:W-:-:S04]  /*14f0*/  UIADD3 UR5, UR5, 0x100, URZ ;  /* 0x0000010005057890 */ /* 0x000fc8000fffe03f */
[----:B------:R-:W-:-:S04]  /*1500*/  USHF.R.U32.HI UR5, URZ, 0x4, UR5 ;  /* 0x000000043f057899 */ /* 0x000fc80008011605 */
[----:B------:R-:W-:-:S04]  /*1510*/  ULOP3.LUT UR5, UR5, 0x3fff, URZ, 0xc0, !UPT ;  /* 0x00003fff05057892 */ /* 0x000fc8000f8ec03f */
[----:B------:R-:W-:Y:S01]  /*1520*/  ULOP3.LUT UR45, UR5, 0x10000, URZ, 0xfc, !UPT ;  /* 0x00010000052d7892 */ /* 0x000fe2000f8efc3f */
[----:B---345:R-:W-:Y:S11]  /*1530*/  @P0 BRA `(.L_x_17) ;  /* 0x0000000000400947 */ /* 0x038ff60003800000 */
[----:B------:R-:W-:Y:S01]  /*1540*/  MOV R0, 0x0 ;  /* 0x0000000000007802 */ /* 0x000fe20000000f00 */
[----:B------:R-:W-:Y:S01]  /*1550*/  ULDC.64 UR4, c[0x4][0x68] ;  /* 0x01001a0000047ab9 */ /* 0x000fe20000000a00 */
[----:B------:R-:W-:Y:S01]  /*1560*/  ULDC.64 UR6, c[0x4][0x8] ;  /* 0x0100020000067ab9 */ /* 0x000fe20000000a00 */
[----:B------:R-:W-:Y:S01]  /*1570*/  IMAD.U32 R4, RZ, RZ, UR4 ;  /* 0x00000004ff047e24 */ /* 0x000fe2000f8e00ff */
[----:B------:R0:W1:Y:S01]  /*1580*/  LDC.64 R14, c[0x4][R0] ;  /* 0x01000000000e7b82 */ /* 0x0000620000000a00 */
[----:B------:R-:W-:Y:S01]  /*1590*/  IMAD.U32 R5, RZ, RZ, UR5 ;  /* 0x00000005ff057e24 */ /* 0x000fe2000f8e00ff */
[----:B------:R-:W-:Y:S01]  /*15a0*/  ULDC.64 UR4, c[0x4][0x70] ;  /* 0x01001c0000047ab9 */ /* 0x000fe20000000a00 */
[----:B------:R-:W-:Y:S02]  /*15b0*/  IMAD.U32 R10, RZ, RZ, UR6 ;  /* 0x00000006ff0a7e24 */ /* 0x000fe4000f8e00ff */
[----:B------:R-:W-:Y:S02]  /*15c0*/  IMAD.U32 R6, RZ, RZ, UR4 ;  /* 0x00000004ff067e24 */ /* 0x000fe4000f8e00ff */
[----:B------:R-:W-:-:S02]  /*15d0*/  IMAD.U32 R7, RZ, RZ, UR5 ;  /* 0x00000005ff077e24 */ /* 0x000fc4000f8e00ff */
[----:B------:R-:W-:Y:S02]  /*15e0*/  IMAD.U32 R11, RZ, RZ, UR7 ;  /* 0x00000007ff0b7e24 */ /* 0x000fe4000f8e00ff */
[----:B------:R-:W-:Y:S02]  /*15f0*/  IMAD.MOV.U32 R8, RZ, RZ, 0x1e1 ;  /* 0x000001e1ff087424 */ /* 0x000fe400078e00ff */
[----:B------:R-:W-:Y:S02]  /*1600*/  IMAD.MOV.U32 R12, RZ, RZ, 0x1 ;  /* 0x00000001ff0c7424 */ /* 0x000fe400078e00ff */
[----:B0-----:R-:W-:-:S07]  /*1610*/  IMAD.MOV.U32 R13, RZ, RZ, RZ ;  /* 0x000000ffff0d7224 */ /* 0x001fce00078e00ff */
[----:B------:R-:W-:-:S07]  /*1620*/  LEPC R20, `(.L_x_17) ;  /* 0x000000001014794e */ /* 0x000fce0000000000 */
[----:B-1---5:R-:W-:Y:S05]  /*1630*/  CALL.ABS.NOINC R14 ;  /* 0x000000000e007343 */ /* 0x022fea0003c00000 */
.L_x_17:
[----:B------:R-:W-:-:S13]  /*1640*/  ISETP.NE.AND P0, PT, R68, 0x3, PT ;  /* 0x000000034400780c */ /* 0x000fda0003f05270 */
[----:B------:R-:W-:Y:S05]  /*1650*/  @!P0 BRA `(.L_x_18) ;  /* 0x0000000000048947 */ /* 0x000fea0003800000 */
[----:B------:R-:W-:Y:S01]  /*1660*/  BPT.TRAP 0x1 ;  /* 0x000000040000795c */ /* 0x000fe20000300000 */
.L_x_18:
[----:B------:R-:W0:Y:S01]  /*1670*/  S2UR UR5, SR_CgaCtaId ;  /* 0x00000000000579c3 */ /* 0x000e220000008800 */
[----:B------:R-:W-:Y:S01]  /*1680*/  UMOV UR4, 0x400 ;  /* 0x0000040000047882 */ /* 0x000fe20000000000 */
[----:B------:R-:W-:Y:S02]  /*1690*/  IMAD.U32 R0, RZ, RZ, UR36 ;  /* 0x00000024ff007e24 */ /* 0x000fe4000f8e00ff */
[----:B------:R-:W-:-:S03]  /*16a0*/  IMAD.U32 R3, RZ, RZ, UR42 ;  /* 0x0000002aff037e24 */ /* 0x000fc6000f8e00ff */
[----:B------:R-:W-:Y:S01]  /*16b0*/  SHF.L.U32 R0, R0, 0x1f, RZ ;  /* 0x0000001f00007819 */ /* 0x000fe200000006ff */
[----:B0-----:R-:W-:-:S06]  /*16c0*/  ULEA UR4, UR5, UR4, 0x18 ;  /* 0x0000000405047291 */ /* 0x001fcc000f8ec03f */
[----:B------:R-:W-:-:S04]  /*16d0*/  IMAD.U32 R6, RZ, RZ, UR4 ;  /* 0x00000004ff067e24 */ /* 0x000fc8000f8e00ff */
[----:B------:R-:W-:-:S04]  /*16e0*/  IMAD R3, R3, 0x8, R6 ;  /* 0x0000000803037824 */ /* 0x000fc800078e0206 */
[----:B------:R0:W1:Y:S01]  /*16f0*/  SYNCS.PHASECHK.TRANS64.TRYWAIT P1, [R3+URZ], R0 ;  /* 0x00000000030075a7 */ /* 0x000062000802017f */
[----:B------:R-:W-:Y:S05]  /*1700*/  @!P0 BRA `(.L_x_19) ;  /* 0x0000000000048947 */ /* 0x000fea0003800000 */
[----:B------:R-:W-:Y:S01]  /*1710*/  BPT.TRAP 0x1 ;  /* 0x000000040000795c */ /* 0x000fe20000300000 */
.L_x_19:
[----:B------:R-:W-:-:S05]  /*1720*/  IMAD.U32 R4, RZ, RZ, UR44 ;  /* 0x0000002cff047e24 */ /* 0x000fca000f8e00ff */
[----:B------:R-:W-:Y:S01]  /*1730*/  ISETP.GE.AND P2, PT, R4, 0x1, PT ;  /* 0x000000010400780c */ /* 0x000fe20003f46270 */
[----:B-1----:R-:W-:-:S12]  /*1740*/  @P1 BRA `(.L_x_20) ;  /* 0x0000000000081947 */ /* 0x002fd80003800000 */
[----:B------:R-:W1:Y:S02]  /*1750*/  SYNCS.PHASECHK.TRANS64.TRYWAIT P1, [R3+URZ], R0 ;  /* 0x00000000030075a7 */ /* 0x000e64000802017f */
[----:B-1----:R-:W-:Y:S05]  /*1760*/  @!P1 BRA `(.L_x_21) ;  /* 0x0000005000e89947 */ /* 0x002fea0003800000 */
.L_x_20:
[----:B------:R-:W-:Y:S05]  /*1770*/  WARPSYNC.ALL ;  /* 0x0000000000007948 */ /* 0x000fea0003800000 */
[----:B------:R-:W-:Y:S01]  /*1780*/  R2UR UR4, R6 ;  /* 0x00000000060472ca */ /* 0x000fe200000e0000 */
[----:B------:R-:W-:Y:S01]  /*1790*/  ULEA UR8, UR42, UR45, 0xc ;  /* 0x0000002d2a087291 */ /* 0x000fe2000f8e603f */
[----:B------:R-:W-:Y:S01]  /*17a0*/  WARPGROUP.ARRIVE ;  /* 0x00000000000079c5 */ /* 0x000fe20000000000 */
[----:B------:R-:W-:Y:S01]  /*17b0*/  UMOV UR9, 0x40000040 ;  /* 0x4000004000097882 */ /* 0x000fe20000000000 */
[----:B------:R-:W-:Y:S01]  /*17c0*/  UMOV UR11, 0x40000040 ;  /* 0x40000040000b7882 */ /* 0x000fe20000000000 */
[----:B------:R-:W-:Y:S01]  /*17d0*/  UIADD3 UR12, UR8, 0x2, URZ ;  /* 0x00000002080c7890 */ /* 0x000fe2000fffe03f */
[----:B------:R-:W-:Y:S01]  /*17e0*/  UMOV UR13, 0x40000040 ;  /* 0x40000040000d7882 */ /* 0x000fe20000000000 */
[----:B------:R-:W-:-:S06]  /*17f0*/  UMOV UR15, 0x40000040 ;  /* 0x40000040000f7882 */ /* 0x000fcc0000000000 */
[----:B------:R-:W-:-:S04]  /*1800*/  UIADD3 UR4, UR4, 0x20100, URZ ;  /* 0x0002010004047890 */ /* 0x000fc8000fffe03f */
[----:B------:R-:W-:-:S04]  /*1810*/  USHF.R.U32.HI UR4, URZ, 0x4, UR4 ;  /* 0x000000043f047899 */ /* 0x000fc80008011604 */
[----:B------:R-:W-:-:S04]  /*1820*/  ULOP3.LUT UR4, UR4, 0x3fff, URZ, 0xc0, !UPT ;  /* 0x00003fff04047892 */ /* 0x000fc8000f8ec03f */
[----:B------:R-:W-:-:S04]  /*1830*/  ULOP3.LUT UR4, UR4, 0x10000, URZ, 0xfc, !UPT ;  /* 0x0001000004047892 */ /* 0x000fc8000f8efc3f */
[----:B------:R-:W-:-:S04]  /*1840*/  ULEA UR6, UR42, UR4, 0xb ;  /* 0x000000042a067291 */ /* 0x000fc8000f8e583f */
[----:B------:R-:W-:-:S03]  /*1850*/  UIADD3 UR14, UR6, 0x2, URZ ;  /* 0x00000002060e7890 */ /* 0x000fc6000fffe03f */
[----:B------:R-:W-:Y:S02]  /*1860*/  UMOV UR10, UR6 ;  /* 0x00000006000a7c82 */ /* 0x000fe40008000000 */
[----:B------:R-:W-:Y:S01]  /*1870*/  HGMMA.64x64x8.F32.TF32 R24, gdesc[UR8], RZ, !UPT, gsb0 ;  /* 0x04e00000081879f0 */ /* 0x000fe2000c0028ff */
[----:B------:R-:W-:Y:S01]  /*1880*/  UIADD3 UR10, UR6, 0x606, URZ ;  /* 0x00000606060a7890 */ /* 0x000fe2000fffe03f */
[----:B------:R-:W-:Y:S01]  /*1890*/  UMOV UR9, 0x40000040 ;  /* 0x4000004000097882 */ /* 0x000fe20000000000 */
[----:B------:R-:W-:Y:S01]  /*18a0*/  UMOV UR11, 0x40000040 ;  /* 0x40000040000b7882 */ /* 0x000fe20000000000 */
[----:B------:R-:W-:Y:S02]  /*18b0*/  WARPGROUP.DEPBAR.LE gsb0, 0x0 ;  /* 0x00008000000079c5 */ /* 0x000fe40000010000 */
[----:B------:R-:W-:-:S06]  /*18c0*/  WARPGROUP.ARRIVE ;  /* 0x00000000000079c5 */ /* 0x000fcc0000000000 */
[----:B------:R-:W-:Y:S01]  /*18d0*/  HGMMA.64x64x8.F32.TF32 R24, gdesc[UR12], R24, gsb0 ;  /* 0x04e000000c1879f0 */ /* 0x000fe20008002818 */
[----:B------:R-:W-:Y:S02]  /*18e0*/  UIADD3 UR12, UR8, 0x4, URZ ;  /* 0x00000004080c7890 */ /* 0x000fe4000fffe03f */
        /* <DEDUP_REMOVED lines=87> */
[----:B------:R-:W-:Y:S01]  /*1e60*/  UIADD3 UR8, UR8, 0xc06, URZ ;  /* 0x00000c0608087890 */ /* 0x000fe2000fffe03f */
[----:B------:R-:W-:Y:S02]  /*1e70*/  WARPGROUP.DEPBAR.LE gsb0, 0x0 ;  /* 0x00008000000079c5 */ /* 0x000fe40000010000 */
[----:B------:R-:W-:-:S06]  /*1e80*/  WARPGROUP.ARRIVE ;  /* 0x00000000000079c5 */ /* 0x000fcc0000000000 */
[----:B------:R-:W-:Y:S03]  /*1e90*/  HGMMA.64x64x8.F32.TF32 R24, gdesc[UR12], R24, gsb0 ;  /* 0x04e000000c1879f0 */ /* 0x000fe60008002818 */
[----:B------:R-:W-:Y:S02]  /*1ea0*/  WARPGROUP.DEPBAR.LE gsb0, 0x0 ;  /* 0x00008000000079c5 */ /* 0x000fe40000010000 */
[----:B------:R-:W-:-:S06]  /*1eb0*/  WARPGROUP.ARRIVE ;  /* 0x00000000000079c5 */ /* 0x000fcc0000000000 */
[----:B------:R-:W-:Y:S03]  /*1ec0*/  HGMMA.64x64x8.F32.TF32 R24, gdesc[UR8], R24, gsb0 ;  /* 0x04e00000081879f0 */ /* 0x000fe60008002818 */
[----:B------:R-:W-:Y:S02]  /*1ed0*/  WARPGROUP.DEPBAR.LE gsb0, 0x0 ;  /* 0x00008000000079c5 */ /* 0x000fe40000010000 */
[----:B------:R-:W-:Y:S05]  /*1ee0*/  @!P2 BRA `(.L_x_22) ;  /* 0x000000080078a947 */ /* 0x000fea0003800000 */
[----:B------:R-:W-:Y:S01]  /*1ef0*/  UIADD3 UR5, UR42, 0x1, URZ ;  /* 0x000000012a057890 */ /* 0x000fe2000fffe03f */
[----:B01----:R-:W-:Y:S02]  /*1f00*/  IMAD.U32 R0, RZ, RZ, UR44 ;  /* 0x0000002cff007e24 */ /* 0x003fe4000f8e00ff */
[----:B------:R-:W-:Y:S01]  /*1f10*/  IMAD.U32 R3, RZ, RZ, UR42 ;  /* 0x0000002aff037e24 */ /* 0x000fe2000f8e00ff */
[----:B------:R-:W-:-:S04]  /*1f20*/  UISETP.NE.AND UP0, UPT, UR5, 0x2, UPT ;  /* 0x000000020500788c */ /* 0x000fc8000bf05270 */
[----:B------:R-:W-:Y:S02]  /*1f30*/  USEL UR6, URZ, 0x1, UP0 ;  /* 0x000000013f067887 */ /* 0x000fe40008000000 */
[----:B------:R-:W-:Y:S02]  /*1f40*/  USEL UR5, UR5, URZ, UP0 ;  /* 0x0000003f05057287 */ /* 0x000fe40008000000 */
[----:B------:R-:W-:-:S06]  /*1f50*/  ULOP3.LUT UR6, UR36, UR6, URZ, 0x3c, !UPT ;  /* 0x0000000624067292 */ /* 0x000fcc000f8e3c3f */
[----:B------:R-:W-:-:S07]  /*1f60*/  IMAD.U32 R7, RZ, RZ, UR6 ;  /* 0x00000006ff077e24 */ /* 0x000fce000f8e00ff */
.L_x_29:
[----:B------:R-:W-:Y:S05]  /*1f70*/  @!P0 BRA `(.L_x_23) ;  /* 0x0000000000048947 */ /* 0x000fea0003800000 */
[----:B------:R-:W-:Y:S01]  /*1f80*/  BPT.TRAP 0x1 ;  /* 0x000000040000795c */ /* 0x000fe20000300000 */
.L_x_23:
[----:B------:R-:W0:Y:S01]  /*1f90*/  S2UR UR7, SR_CgaCtaId ;  /* 0x00000000000779c3 */ /* 0x000e220000008800 */
[----:B------:R-:W-:Y:S01]  /*1fa0*/  UMOV UR6, 0x400 ;  /* 0x0000040000067882 */ /* 0x000fe20000000000 */
[----:B------:R-:W-:Y:S01]  /*1fb0*/  IMAD.U32 R5, RZ, RZ, UR5 ;  /* 0x00000005ff057e24 */ /* 0x000fe2000f8e00ff */
[----:B------:R-:W-:Y:S01]  /*1fc0*/  SHF.L.U32 R4, R7, 0x1f, RZ ;  /* 0x0000001f07047819 */ /* 0x000fe200000006ff */
[----:B0-----:R-:W-:-:S06]  /*1fd0*/  ULEA UR6, UR7, UR6, 0x18 ;  /* 0x0000000607067291 */ /* 0x001fcc000f8ec03f */
[----:B------:R-:W-:-:S04]  /*1fe0*/  IMAD.U32 R6, RZ, RZ, UR6 ;  /* 0x00000006ff067e24 */ /* 0x000fc8000f8e00ff */
[----:B------:R-:W-:-:S04]  /*1ff0*/  IMAD R5, R5, 0x8, R6 ;  /* 0x0000000805057824 */ /* 0x000fc800078e0206 */
[----:B------:R0:W1:Y:S01]  /*2000*/  SYNCS.PHASECHK.TRANS64.TRYWAIT P1, [R5+URZ], R4 ;  /* 0x00000004050075a7 */ /* 0x000062000802017f */
[----:B------:R-:W-:Y:S05]  /*2010*/  @!P0 BRA `(.L_x_24) ;  /* 0x0000000000048947 */ /* 0x000fea0003800000 */
[----:B------:R-:W-:Y:S01]  /*2020*/  BPT.TRAP 0x1 ;  /* 0x000000040000795c */ /* 0x000fe20000300000 */
.L_x_24:
[----:B-1----:R-:W-:Y:S05]  /*2030*/  @P1 BRA `(.L_x_25) ;  /* 0x0000000000081947 */ /* 0x002fea0003800000 */
[----:B------:R-:W1:Y:S02]  /*2040*/  SYNCS.PHASECHK.TRANS64.TRYWAIT P1, [R5+URZ], R4 ;  /* 0x00000004050075a7 */ /* 0x000e64000802017f */
[----:B-1----:R-:W-:Y:S05]  /*2050*/  @!P1 BRA `(.L_x_26) ;  /* 0x0000004800c09947 */ /* 0x002fea0003800000 */
.L_x_25:
[----:B------:R-:W-:Y:S01]  /*2060*/  ULEA UR8, UR5, UR4, 0xb ;  /* 0x0000000405087291 */ /* 0x000fe2000f8e583f */
[----:B------:R-:W-:Y:S01]  /*2070*/  WARPGROUP.ARRIVE ;  /* 0x00000000000079c5 */ /* 0x000fe20000000000 */
[----:B------:R-:W-:Y:S01]  /*2080*/  ULEA UR6, UR5, UR45, 0xc ;  /* 0x0000002d05067291 */ /* 0x000fe2000f8e603f */
[----:B------:R-:W-:Y:S01]  /*2090*/  UMOV UR15, 0x40000040 ;  /* 0x40000040000f7882 */ /* 0x000fe20000000000 */
[----:B------:R-:W-:Y:S01]  /*20a0*/  UMOV UR13, 0x40000040 ;  /* 0x40000040000d7882 */ /* 0x000fe20000000000 */
[----:B------:R-:W-:Y:S02]  /*20b0*/  UIADD3 UR10, UR8, 0x606, URZ ;  /* 0x00000606080a7890 */ /* 0x000fe4000fffe03f */
[----:B------:R-:W-:Y:S02]  /*20c0*/  UMOV UR14, UR8 ;  /* 0x00000008000e7c82 */ /* 0x000fe40008000000 */
[----:B------:R-:W-:Y:S01]  /*20d0*/  UMOV UR12, UR6 ;  /* 0x00000006000c7c82 */ /* 0x000fe20008000000 */
[----:B------:R-:W-:Y:S01]  /*20e0*/  UMOV UR11, 0x40000040 ;  /* 0x40000040000b7882 */ /* 0x000fe20000000000 */
[----:B------:R-:W-:Y:S01]  /*20f0*/  HGMMA.64x64x8.F32.TF32 R24, gdesc[UR12], R24, gsb0 ;  /* 0x04e000000c1879f0 */ /* 0x000fe20008002818 */
[----:B------:R-:W-:-:S02]  /*2100*/  UIADD3 UR14, UR8, 0x2, URZ ;  /* 0x00000002080e7890 */ /* 0x000fc4000fffe03f */
[----:B------:R-:W-:Y:S01]  /*2110*/  UIADD3 UR12, UR6, 0x2, URZ ;  /* 0x00000002060c7890 */ /* 0x000fe2000fffe03f */
[----:B------:R-:W-:Y:S01]  /*2120*/  UMOV UR15, 0x40000040 ;  /* 0x40000040000f7882 */ /* 0x000fe20000000000 */
        /* <DEDUP_REMOVED lines=102> */
[----:B------:R-:W-:Y:S01]  /*2790*/  BPT.TRAP 0x1 ;  /* 0x000000040000795c */ /* 0x000fe20000300000 */
.L_x_27:
[----:B------:R-:W-:-:S13]  /*27a0*/  ISETP.NE.AND P1, PT, R22, RZ, PT ;  /* 0x000000ff1600720c */ /* 0x000fda0003f25270 */
[----:B01----:R-:W-:-:S04]  /*27b0*/  @P1 IMAD R4, R3, 0x8, R6 ;  /* 0x0000000803041824 */ /* 0x003fc800078e0206 */
[----:B------:R-:W-:-:S05]  /*27c0*/  @P1 VIADD R4, R4, 0x10 ;  /* 0x0000001004041836 */ /* 0x000fca0000000000 */
[----:B------:R-:W-:-:S04]  /*27d0*/  @P1 PRMT R4, R19, 0x654, R4 ;  /* 0x0000065413041816 */ /* 0x000fc80000000004 */
[----:B------:R0:W-:Y:S01]  /*27e0*/  @P1 SYNCS.ARRIVE.TRANS64.RED.A1T0 RZ, [R4+URZ], RZ ;  /* 0x000000ff04ff19a7 */ /* 0x0001e2000810043f */
[----:B------:R-:W-:-:S13]  /*27f0*/  ISETP.GT.U32.AND P1, PT, R18, 0x1, PT ;  /* 0x000000011200780c */ /* 0x000fda0003f24070 */
[----:B0-----:R-:W-:Y:S05]  /*2800*/  @P1 BRA `(.L_x_28) ;  /* 0x0000000000041947 */ /* 0x001fea0003800000 */
[----:B------:R-:W-:Y:S01]  /*2810*/  BPT.TRAP 0x1 ;  /* 0x000000040000795c */ /* 0x000fe20000300000 */
.L_x_28:
[----:B------:R-:W-:Y:S01]  /*2820*/  UIADD3 UR5, UR5, 0x1, URZ ;  /* 0x0000000105057890 */ /* 0x000fe2000fffe03f */
[C---:B------:R-:W-:Y:S01]  /*2830*/  ISETP.GT.AND P2, PT, R0.reuse, 0x1, PT ;  /* 0x000000010000780c */ /* 0x040fe20003f44270 */
[----:B------:R-:W-:Y:S02]  /*2840*/  VIADD R3, R3, 0x1 ;  /* 0x0000000103037836 */ /* 0x000fe40000000000 */
[----:B------:R-:W-:Y:S01]  /*2850*/  UISETP.NE.AND UP0, UPT, UR5, 0x2, UPT ;  /* 0x000000020500788c */ /* 0x000fe2000bf05270 */
[----:B------:R-:W-:Y:S02]  /*2860*/  VIADD R0, R0, 0xffffffff ;  /* 0xffffffff00007836 */ /* 0x000fe40000000000 */
[C---:B------:R-:W-:Y:S01]  /*2870*/  ISETP.NE.AND P1, PT, R3.reuse, 0x2, PT ;  /* 0x000000020300780c */ /* 0x040fe20003f25270 */
[----:B------:R-:W-:Y:S02]  /*2880*/  USEL UR6, URZ, 0x1, UP0 ;  /* 0x000000013f067887 */ /* 0x000fe40008000000 */
[----:B------:R-:W-:Y:S01]  /*2890*/  USEL UR5, UR5, URZ, UP0 ;  /* 0x0000003f05057287 */ /* 0x000fe20008000000 */
[----:B------:R-:W-:-:S03]  /*28a0*/  SEL R3, R3, RZ, P1 ;  /* 0x000000ff03037207 */ /* 0x000fc60000800000 */
[----:B------:R-:W-:Y:S01]  /*28b0*/  LOP3.LUT R7, R7, UR6, RZ, 0x3c, !PT ;  /* 0x0000000607077c12 */ /* 0x000fe2000f8e3cff */
[----:B------:R-:W-:Y:S07]  /*28c0*/  @P2 BRA `(.L_x_29) ;  /* 0xfffffff400a82947 */ /* 0x000fee000383ffff */
.L_x_22:
[----:B01----:R-:W0:Y:S02]  /*28d0*/  LDC R0, c[0x0][0x28c] ;  /* 0x0000a300ff007b82 */ /* 0x003e240000000800 */
[----:B0-----:R-:W-:-:S13]  /*28e0*/  ISETP.GE.AND P1, PT, R0, 0x1, PT ;  /* 0x000000010000780c */ /* 0x001fda0003f26270 */
[----:B------:R-:W-:Y:S05]  /*28f0*/  @!P1 BRA `(.L_x_30) ;  /* 0x0000000000389947 */ /* 0x000fea0003800000 */
[----:B------:R-:W-:Y:S05]  /*2900*/  @!P0 BRA `(.L_x_31) ;  /* 0x0000000000048947 */ /* 0x000fea0003800000 */
[----:B------:R-:W-:Y:S01]  /*2910*/  BPT.TRAP 0x1 ;  /* 0x000000040000795c */ /* 0x000fe20000300000 */
.L_x_31:
[----:B------:R-:W-:-:S13]  /*2920*/  ISETP.NE.AND P0, PT, R22, RZ, PT ;  /* 0x000000ff1600720c */ /* 0x000fda0003f05270 */
[----:B------:R-:W-:-:S05]  /*2930*/  VOTEU.ANY UP0, P0 ;  /* 0x00000000003f7886 */ /* 0x000fca0000000100 */
[----:B------:R-:W-:-:S06]  /*2940*/  @UP0 UIADD3 UR4, UR44, UR42, URZ ;  /* 0x0000002a2c040290 */ /* 0x000fcc000fffe03f */
[----:B------:R-:W-:-:S04]  /*2950*/  IMAD.U32 R0, RZ, RZ, UR4 ;  /* 0x00000004ff007e24 */ /* 0x000fc8000f8e00ff */
[----:B------:R-:W-:-:S05]  /*2960*/  @P0 IMAD.SHL.U32 R0, R0, 0x8, RZ ;  /* 0x0000000800000824 */ /* 0x000fca00078e00ff */
[----:B------:R-:W-:-:S04]  /*2970*/  @P0 LOP3.LUT R0, R0, 0x8, RZ, 0xc0, !PT ;  /* 0x0000000800000812 */ /* 0x000fc800078ec0ff */
[----:B------:R-:W-:-:S04]  /*2980*/  @P0 IADD3 R0, R6, 0x10, R0 ;  /* 0x0000001006000810 */ /* 0x000fc80007ffe000 */
[----:B------:R-:W-:-:S04]  /*2990*/  @P0 PRMT R0, R19, 0x654, R0 ;  /* 0x0000065413000816 */ /* 0x000fc80000000000 */
[----:B------:R0:W-:Y:S01]  /*29a0*/  @P0 SYNCS.ARRIVE.TRANS64.RED.A1T0 RZ, [R0+URZ], RZ ;  /* 0x000000ff00ff09a7 */ /* 0x0001e2000810043f */
[----:B------:R-:W-:-:S13]  /*29b0*/  ISETP.GT.U32.AND P0, PT, R18, 0x1, PT ;  /* 0x000000011200780c */ /* 0x000fda0003f04070 */
[----:B0-----:R-:W-:Y:S05]  /*29c0*/  @P0 BRA `(.L_x_30) ;  /* 0x0000000000040947 */ /* 0x001fea0003800000 */
[----:B------:R-:W-:Y:S01]  /*29d0*/  BPT.TRAP 0x1 ;  /* 0x000000040000795c */ /* 0x000fe20000300000 */
.L_x_30:
[----:B------:R-:W-:Y:S01]  /*29e0*/  IMAD.SHL.U32 R6, R70, 0x40, RZ ;  /* 0x0000004046067824 */ /* 0x000fe200078e00ff */
[----:B------:R-:W-:Y:S01]  /*29f0*/  ULDC UR6, c[0x0][0x288] ;  /* 0x0000a20000067ab9 */ /* 0x000fe20000000800 */
[----:B------:R-:W-:Y:S01]  /*2a00*/  SHF.R.S32.HI R9, RZ, 0x1f, R69 ;  /* 0x0000001fff097819 */ /* 0x000fe20000011445 */
[C---:B------:R-:W-:Y:S01]  /*2a10*/  IMAD.SHL.U32 R8, R71.reuse, 0x80, RZ ;  /* 0x0000008047087824 */ /* 0x040fe200078e00ff */
[----:B------:R-:W-:Y:S01]  /*2a20*/  ULDC.64 UR4, c[0x0][0x5d0] ;  /* 0x0001740000047ab9 */ /* 0x000fe20000000a00 */
[C---:B------:R-:W-:Y:S01]  /*2a30*/  LOP3.LUT R10, R6.reuse, 0x6, R63, 0xf8, !PT ;  /* 0x00000006060a7812 */ /* 0x040fe200078ef83f */
[----:B------:R-:W-:Y:S01]  /*2a40*/  IMAD.WIDE R70, R71, 0x80, R56 ;  /* 0x0000008047467825 */ /* 0x000fe200078e0238 */
[----:B------:R-:W-:Y:S01]  /*2a50*/  ISETP.GE.AND P0, PT, R6, UR6, PT ;  /* 0x0000000606007c0c */ /* 0x000fe2000bf06270 */
[----:B------:R-:W-:Y:S01]  /*2a60*/  ULDC UR6, c[0x0][0x284] ;  /* 0x0000a10000067ab9 */ /* 0x000fe20000000800 */
[----:B------:R-:W-:Y:S01]  /*2a70*/  SHF.R.S32.HI R11, RZ, 0x1f, R10 ;  /* 0x0000001fff0b7819 */ /* 0x000fe2000001140a */
[----:B------:R-:W-:Y:S01]  /*2a80*/  IMAD R0, R9, UR4, RZ ;  /* 0x0000000409007c24 */ /* 0x000fe2000f8e02ff */
[----:B------:R-:W-:-:S03]  /*2a90*/  ISETP.GE.OR P0, PT, R8, UR6, P0 ;  /* 0x0000000608007c0c */ /* 0x000fc60008706670 */
[C---:B------:R-:W-:Y:S02]  /*2aa0*/  IMAD R3, R69.reuse, UR5, R0 ;  /* 0x0000000545037c24 */ /* 0x040fe4000f8e0200 */
[----:B------:R-:W-:Y:S01]  /*2ab0*/  IMAD.WIDE.U32 R4, R69, UR4, R10 ;  /* 0x0000000445047c25 */ /* 0x000fe2000f8e000a */
[----:B------:R-:W-:-:S03]  /*2ac0*/  ULDC.64 UR4, c[0x0][0x5c8] ;  /* 0x0001720000047ab9 */ /* 0x000fc60000000a00 */
[----:B------:R-:W-:Y:S02]  /*2ad0*/  IMAD R7, R71, UR4, RZ ;  /* 0x0000000447077c24 */ /* 0x000fe4000f8e02ff */
[----:B------:R-:W-:Y:S02]  /*2ae0*/  IMAD.IADD R5, R5, 0x1, R3 ;  /* 0x0000000105057824 */ /* 0x000fe400078e0203 */
[C---:B------:R-:W-:Y:S02]  /*2af0*/  IMAD R7, R70.reuse, UR5, R7 ;  /* 0x0000000546077c24 */ /* 0x040fe4000f8e0207 */
[----:B------:R-:W-:-:S04]  /*2b00*/  IMAD.WIDE.U32 R72, R70, UR4, R4 ;  /* 0x0000000446487c25 */ /* 0x000fc8000f8e0004 */
[----:B------:R-:W-:Y:S01]  /*2b10*/  IMAD.MOV.U32 R0, RZ, RZ, -0x1 ;  /* 0xffffffffff007424 */ /* 0x000fe200078e00ff */
[----:B------:R-:W-:Y:S06]  /*2b20*/  @P0 BRA `(.L_x_32) ;  /* 0x0000002000780947 */ /* 0x000fec0003800000 */
[----:B-----5:R-:W-:Y:S01]  /*2b30*/  FSETP.NEU.AND P1, PT, R58, RZ, PT ;  /* 0x000000ff3a00720b */ /* 0x020fe20003f2d000 */
[----:B------:R-:W-:Y:S01]  /*2b40*/  IMAD.IADD R6, R62, 0x1, -R6 ;  /* 0x000000013e067824 */ /* 0x000fe200078e0a06 */
[----:B------:R-:W-:Y:S01]  /*2b50*/  BSSY B0, `(.L_x_32) ;  /* 0x000021b000007945 */ /* 0x000fe20003800000 */
[----:B------:R-:W-:Y:S02]  /*2b60*/  IMAD.IADD R3, R67, 0x1, -R8 ;  /* 0x0000000143037824 */ /* 0x000fe400078e0a08 */
[----:B------:R-:W-:Y:S01]  /*2b70*/  IMAD.IADD R83, R73, 0x1, R7 ;  /* 0x0000000149537824 */ /* 0x000fe200078e0207 */
[----:B------:R-:W-:-:S04]  /*2b80*/  ISETP.GT.AND P0, PT, R6, RZ, PT ;  /* 0x000000ff0600720c */ /* 0x000fc80003f04270 */
[----:B------:R-:W-:-:S03]  /*2b90*/  ISETP.GT.AND P2, PT, R3, RZ, P0 ;  /* 0x000000ff0300720c */ /* 0x000fc60000744270 */
[----:B------:R-:W-:Y:S10]  /*2ba0*/  @!P1 BRA `(.L_x_33) ;  /* 0x0000001400dc9947 */ /* 0x000ff40003800000 */
[----:B------:R-:W0:Y:S01]  /*2bb0*/  LDC.64 R76, c[0x0][0x5b8] ;  /* 0x00016e00ff4c7b82 */ /* 0x000e220000000a00 */
[----:B------:R-:W-:-:S07]  /*2bc0*/  ULDC.64 UR4, c[0x0][0x5c0] ;  /* 0x0001700000047ab9 */ /* 0x000fce0000000a00 */
[----:B------:R-:W1:Y:S08]  /*2bd0*/  LDC.64 R78, c[0x0][0x5b0] ;  /* 0x00016c00ff4e7b82 */ /* 0x000e700000000a00 */
[----:B------:R-:W2:Y:S01]  /*2be0*/  LDC.64 R80, c[0x0][0x5a8] ;  /* 0x00016a00ff507b82 */ /* 0x000ea20000000a00 */
[-C--:B0-----:R-:W-:Y:S02]  /*2bf0*/  IMAD R4, R9, R76.reuse, RZ ;  /* 0x0000004c09047224 */ /* 0x081fe400078e02ff */
[----:B------:R-:W-:-:S04]  /*2c00*/  IMAD.WIDE.U32 R74, R69, R76, R10 ;  /* 0x0000004c454a7225 */ /* 0x000fc800078e000a */
[----:B------:R-:W-:Y:S02]  /*2c10*/  IMAD R73, R69, R77, R4 ;  /* 0x0000004d45497224 */ /* 0x000fe400078e0204 */
[-C--:B-1----:R-:W-:Y:S02]  /*2c20*/  IMAD R4, R71, R78.reuse, RZ ;  /* 0x0000004e47047224 */ /* 0x082fe400078e02ff */
[----:B------:R-:W-:Y:S02]  /*2c30*/  IMAD.IADD R13, R75, 0x1, R73 ;  /* 0x000000014b0d7824 */ /* 0x000fe400078e0249 */
[----:B------:R-:W-:Y:S02]  /*2c40*/  IMAD.MOV.U32 R12, RZ, RZ, R74 ;  /* 0x000000ffff0c7224 */ /* 0x000fe400078e004a */
[C---:B------:R-:W-:Y:S02]  /*2c50*/  IMAD R71, R70.reuse, R79, R4 ;  /* 0x0000004f46477224 */ /* 0x040fe400078e0204 */
[----:B------:R-:W-:-:S04]  /*2c60*/  IMAD.WIDE.U32 R4, R70, R78, R12 ;  /* 0x0000004e46047225 */ /* 0x000fc800078e000c */
[----:B------:R-:W-:Y:S01]  /*2c70*/  IMAD.IADD R5, R5, 0x1, R71 ;  /* 0x0000000105057824 */ /* 0x000fe200078e0247 */
[----:B--2---:R-:W-:-:S04]  /*2c80*/  LEA R14, P1, R4, R80, 0x2 ;  /* 0x00000050040e7211 */ /* 0x004fc800078210ff */
[----:B------:R-:W-:-:S05]  /*2c90*/  LEA.HI.X R15, R4, R81, R5, 0x2, P1 ;  /* 0x00000051040f7211 */ /* 0x000fca00008f1405 */
[----:B------:R0:W2:Y:S01]  /*2ca0*/  @P2 LDG.E.LTC128B R7, desc[UR40][R14.64] ;  /* 0x000000280e072981 */ /* 0x0000a2000c1e1920 */
[----:B------:R-:W-:Y:S01]  /*2cb0*/  LEA R8, P3, R72, UR4, 0x2 ;  /* 0x0000000448087c11 */ /* 0x000fe2000f8610ff */
[----:B------:R-:W-:Y:S01]  /*2cc0*/  IMAD.WIDE.U32 R4, R70, R78, R10 ;  /* 0x0000004e46047225 */ /* 0x000fe200078e000a */
[----:B------:R-:W-:Y:S01]  /*2cd0*/  ISETP.GT.AND P1, PT, R6, 0x1, PT ;  /* 0x000000010600780c */ /* 0x000fe20003f24270 */
[----:B------:R-:W-:Y:S02]  /*2ce0*/  BSSY B1, `(.L_x_34) ;  /* 0x0000012000017945 */ /* 0x000fe40003800000 */
[----:B------:R-:W-:Y:S02]  /*2cf0*/  IMAD.IADD R5, R71, 0x1, R5 ;  /* 0x0000000147057824 */ /* 0x000fe400078e0205 */
[----:B------:R-:W-:Y:S01]  /*2d00*/  IMAD.WIDE.U32 R20, R69, R76, R4 ;  /* 0x0000004c45147225 */ /* 0x000fe200078e0004 */
[----:B0-----:R-:W-:-:S03]  /*2d10*/  SHF.L.U64.HI R15, R78, 0x3, R79 ;  /* 0x000000034e0f7819 */ /* 0x001fc6000001024f */
[----:B------:R-:W-:Y:S01]  /*2d20*/  IMAD.IADD R5, R73, 0x1, R21 ;  /* 0x0000000149057824 */ /* 0x000fe200078e0215 */
[----:B------:R-:W-:Y:S01]  /*2d30*/  LEA R4, P4, R20, R80, 0x2 ;  /* 0x0000005014047211 */ /* 0x000fe200078810ff */
[----:B------:R-:W-:-:S03]  /*2d40*/  IMAD.SHL.U32 R14, R78, 0x8, RZ ;  /* 0x000000084e0e7824 */ /* 0x000fc600078e00ff */
[----:B------:R-:W-:Y:S01]  /*2d50*/  LEA.HI.X R5, R20, R81, R5, 0x2, P4 ;  /* 0x0000005114057211 */ /* 0x000fe200020f1405 */
[----:B------:R-:W-:Y:S01]  /*2d60*/  IMAD.WIDE.U32 R20, R70, R78, R14 ;  /* 0x0000004e46147225 */ /* 0x000fe200078e000e */
[----:B--2---:R-:W-:-:S05]  /*2d70*/  LOP3.LUT R9, R7, 0xffffe000, RZ, 0xc0, !PT ;  /* 0xffffe00007097812 */ /* 0x004fca00078ec0ff */
[----:B------:R-:W-:-:S04]  /*2d80*/  FMUL R9, R9, R58 ;  /* 0x0000003a09097220 */ /* 0x000fc80000400000 */
[----:B------:R-:W-:Y:S01]  /*2d90*/  FFMA R77, R24, R23, R9 ;  /* 0x00000017184d7223 */ /* 0x000fe20000000009 */
[----:B------:R-:W-:Y:S02]  /*2da0*/  LEA.HI.X R9, R72, UR5, R83, 0x2, P3 ;  /* 0x0000000548097c11 */ /* 0x000fe400098f1453 */
[----:B------:R-:W-:Y:S02]  /*2db0*/  ISETP.GT.AND P3, PT, R3, RZ, P1 ;  /* 0x000000ff0300720c */ /* 0x000fe40000f64270 */
[----:B------:R-:W-:-:S05]  /*2dc0*/  F2FP.TF32.F32.PACK_B R77, R77 ;  /* 0x0000004dff4d723e */ /* 0x000fca00024050ff */
[----:B------:R0:W-:Y:S06]  /*2dd0*/  @P2 STG.E desc[UR40][R8.64], R77 ;  /* 0x0000004d08002986 */ /* 0x0001ec000c101928 */
[----:B------:R-:W-:Y:S05]  /*2de0*/  @!P3 BRA `(.L_x_35) ;  /* 0x000000000004b947 */ /* 0x000fea0003800000 */
[----:B------:R1:W5:Y:S02]  /*2df0*/  LDG.E.LTC128B R7, desc[UR40][R4.64+0x4] ;  /* 0x0000042804077981 */ /* 0x000364000c1e1920 */
.L_x_35:
[----:B------:R-:W-:Y:S05]  /*2e00*/  BSYNC B1 ;  /* 0x0000000000017941 */ /* 0x000fea0003800000 */
.L_x_34:
[----:B-----5:R-:W-:Y:S01]  /*2e10*/  LOP3.LUT R15, R7, 0xffffe000, RZ, 0xc0, !PT ;  /* 0xffffe000070f7812 */ /* 0x020fe200078ec0ff */
[----:B------:R-:W-:Y:S01]  /*2e20*/  IMAD.IADD R71, R71, 0x1, R21 ;  /* 0x0000000147477824 */ /* 0x000fe200078e0215 */
[----:B------:R-:W-:Y:S01]  /*2e30*/  IADD3 R74, P2, R74, R20, RZ ;  /* 0x000000144a4a7210 */ /* 0x000fe20007f5e0ff */
[----:B------:R-:W-:Y:S01]  /*2e40*/  IMAD.MOV.U32 R24, RZ, RZ, R7 ;  /* 0x000000ffff187224 */ /* 0x000fe200078e0007 */
[----:B------:R-:W-:Y:S01]  /*2e50*/  ISETP.GT.AND P0, PT, R3, 0x8, P0 ;  /* 0x000000080300780c */ /* 0x000fe20000704270 */
[----:B------:R-:W-:Y:S02]  /*2e60*/  FMUL R12, R15, R58 ;  /* 0x0000003a0f0c7220 */ /* 0x000fe40000400000 */
[----:B------:R-:W-:Y:S01]  /*2e70*/  IMAD.X R13, R71, 0x1, R13, P2 ;  /* 0x00000001470d7824 */ /* 0x000fe200010e060d */
[----:B------:R-:W-:Y:S01]  /*2e80*/  LEA R14, P2, R74, R80, 0x2 ;  /* 0x000000504a0e7211 */ /* 0x000fe200078410ff */
[----:B------:R-:W-:-:S03]  /*2e90*/  FFMA R25, R25, R23, R12 ;  /* 0x0000001719197223 */ /* 0x000fc6000000000c */
[----:B------:R-:W-:Y:S02]  /*2ea0*/  LEA.HI.X R15, R74, R81, R13, 0x2, P2 ;  /* 0x000000514a0f7211 */ /* 0x000fe400010f140d */
[----:B------:R-:W-:-:S05]  /*2eb0*/  F2FP.TF32.F32.PACK_B R25, R25 ;  /* 0x00000019ff19723e */ /* 0x000fca00024050ff */
[----:B------:R2:W-:Y:S04]  /*2ec0*/  @P3 STG.E desc[UR40][R8.64+0x4], R25 ;  /* 0x0000041908003986 */ /* 0x0005e8000c101928 */
[----:B------:R-:W3:Y:S01]  /*2ed0*/  @P0 LDG.E.LTC128B R24, desc[UR40][R14.64] ;  /* 0x000000280e180981 */ /* 0x000ee2000c1e1920 */
[----:B------:R-:W-:Y:S01]  /*2ee0*/  IADD3 R20, P2, R10, R20, RZ ;  /* 0x000000140a147210 */ /* 0x000fe20007f5e0ff */
[----:B------:R-:W-:Y:S01]  /*2ef0*/  BSSY B1, `(.L_x_36) ;  /* 0x0000011000017945 */ /* 0x000fe20003800000 */
[----:B------:R-:W-:-:S03]  /*2f00*/  ISETP.GT.AND P1, PT, R3, 0x8, P1 ;  /* 0x000000080300780c */ /* 0x000fc60000f24270 */
[----:B------:R-:W-:Y:S01]  /*2f10*/  IMAD.X R21, R11, 0x1, R71, P2 ;  /* 0x000000010b157824 */ /* 0x000fe200010e0647 */
[C---:B------:R-:W-:Y:S02]  /*2f20*/  SHF.L.U64.HI R11, R59.reuse, 0x2, R60 ;  /* 0x000000023b0b7819 */ /* 0x040fe4000001023c */
[----:B------:R-:W-:Y:S01]  /*2f30*/  LEA R12, P2, R59, R8, 0x2 ;  /* 0x000000083b0c7211 */ /* 0x000fe200078410ff */
[----:B------:R-:W-:-:S04]  /*2f40*/  IMAD.WIDE.U32 R20, R69, R76, R20 ;  /* 0x0000004c45147225 */ /* 0x000fc800078e0014 */
[----:B------:R-:W-:Y:S01]  /*2f50*/  IMAD.X R13, R11, 0x1, R9, P2 ;  /* 0x000000010b0d7824 */ /* 0x000fe200010e0609 */
[----:B------:R-:W-:Y:S02]  /*2f60*/  LEA R10, P3, R20, R80, 0x2 ;  /* 0x00000050140a7211 */ /* 0x000fe400078610ff */
[----:B---3--:R-:W-:-:S05]  /*2f70*/  LOP3.LUT R7, R24, 0xffffe000, RZ, 0xc0, !PT ;  /* 0xffffe00018077812 */ /* 0x008fca00078ec0ff */
[----:B------:R-:W-:-:S04]  /*2f80*/  FMUL R7, R7, R58 ;  /* 0x0000003a07077220 */ /* 0x000fc80000400000 */
[----:B------:R-:W-:Y:S01]  /*2f90*/  FFMA R69, R26, R23, R7 ;  /* 0x000000171a457223 */ /* 0x000fe20000000007 */
[----:B------:R-:W-:-:S04]  /*2fa0*/  IMAD.IADD R7, R73, 0x1, R21 ;  /* 0x0000000149077824 */ /* 0x000fc800078e0215 */
[----:B------:R-:W-:Y:S02]  /*2fb0*/  F2FP.TF32.F32.PACK_B R69, R69 ;  /* 0x00000045ff45723e */ /* 0x000fe400024050ff */
[----:B------:R-:W-:-:S03]  /*2fc0*/  LEA.HI.X R11, R20, R81, R7, 0x2, P3 ;  /* 0x00000051140b7211 */ /* 0x000fc600018f1407 */
[----:B------:R2:W-:Y:S01]  /*2fd0*/  @P0 STG.E desc[UR40][R12.64], R69 ;  /* 0x000000450c000986 */ /* 0x0005e2000c101928 */
[----:B------:R-:W-:Y:S05]  /*2fe0*/  @!P1 BRA `(.L_x_37) ;  /* 0x0000000000049947 */ /* 0x000fea0003800000 */
[----:B------:R3:W5:Y:S02]  /*2ff0*/  LDG.E.LTC128B R24, desc[UR40][R10.64+0x4] ;  /* 0x000004280a187981 */ /* 0x000764000c1e1920 */
.L_x_37:
[----:B------:R-:W-:Y:S05]  /*3000*/  BSYNC B1 ;  /* 0x0000000000017941 */ /* 0x000fea0003800000 */
.L_x_36:
[----:B-----5:R-:W-:Y:S01]  /*3010*/  LOP3.LUT R7, R24, 0xffffe000, RZ, 0xc0, !PT ;  /* 0xffffe00018077812 */ /* 0x020fe200078ec0ff */
[----:B------:R-:W-:Y:S01]  /*3020*/  BSSY B1, `(.L_x_38) ;  /* 0x0000009000017945 */ /* 0x000fe20003800000 */
[----:B------:R-:W-:-:S03]  /*3030*/  ISETP.GT.AND P0, PT, R6, 0x8, PT ;  /* 0x000000080600780c */ /* 0x000fc60003f04270 */
[----:B------:R-:W-:Y:S01]  /*3040*/  FMUL R14, R7, R58 ;  /* 0x0000003a070e7220 */ /* 0x000fe20000400000 */
[----:B------:R-:W-:-:S03]  /*3050*/  ISETP.GT.AND P2, PT, R3, RZ, P0 ;  /* 0x000000ff0300720c */ /* 0x000fc60000744270 */
[----:B------:R-:W-:-:S05]  /*3060*/  FFMA R27, R27, R23, R14 ;  /* 0x000000171b1b7223 */ /* 0x000fca000000000e */
[----:B------:R-:W-:-:S05]  /*3070*/  F2FP.TF32.F32.PACK_B R27, R27 ;  /* 0x0000001bff1b723e */ /* 0x000fca00024050ff */
[----:B------:R4:W-:Y:S01]  /*3080*/  @P1 STG.E desc[UR40][R12.64+0x4], R27 ;  /* 0x0000041b0c001986 */ /* 0x0009e2000c101928 */
[----:B------:R-:W-:Y:S05]  /*3090*/  @!P2 BRA `(.L_x_39) ;  /* 0x000000000004a947 */ /* 0x000fea0003800000 */
[----:B------:R0:W5:Y:S02]  /*30a0*/  LDG.E.LTC128B R24, desc[UR40][R4.64+0x20] ;  /* 0x0000202804187981 */ /* 0x000164000c1e1920 */
.L_x_39:
[----:B------:R-:W-:Y:S05]  /*30b0*/  BSYNC B1 ;  /* 0x0000000000017941 */ /* 0x000fea0003800000 */
.L_x_38:
        /* <DEDUP_REMOVED lines=10> */
.L_x_41:
[----:B------:R-:W-:Y:S05]  /*3160*/  BSYNC B1 ;  /* 0x0000000000017941 */ /* 0x000fea0003800000 */
.L_x_40:
[----:B0----5:R-:W-:Y:S01]  /*3170*/  LOP3.LUT R7, R24, 0xffffe000, RZ, 0xc0, !PT ;  /* 0xffffe00018077812 */ /* 0x021fe200078ec0ff */
[----:B------:R-:W-:Y:S01]  /*3180*/  BSSY B1, `(.L_x_42) ;  /* 0x0000008000017945 */ /* 0x000fe20003800000 */
[----:B------:R-:W-:-:S03]  /*3190*/  ISETP.GT.AND P0, PT, R3, 0x8, P0 ;  /* 0x000000080300780c */ /* 0x000fc60000704270 */
[----:B------:R-:W-:-:S04]  /*31a0*/  FMUL R14, R7, R58 ;  /* 0x0000003a070e7220 */ /* 0x000fc80000400000 */
[----:B------:R-:W-:-:S05]  /*31b0*/  FFMA R29, R29, R23, R14 ;  /* 0x000000171d1d7223 */ /* 0x000fca000000000e */
[----:B------:R-:W-:-:S05]  /*31c0*/  F2FP.TF32.F32.PACK_B R29, R29 ;  /* 0x0000001dff1d723e */ /* 0x000fca00024050ff */
[----:B------:R0:W-:Y:S01]  /*31d0*/  @P3 STG.E desc[UR40][R8.64+0x24], R29 ;  /* 0x0000241d08003986 */ /* 0x0001e2000c101928 */
[----:B------:R-:W-:Y:S05]  /*31e0*/  @!P0 BRA `(.L_x_43) ;  /* 0x0000000000048947 */ /* 0x000fea0003800000 */
[----:B------:R0:W5:Y:S02]  /*31f0*/  LDG.E.LTC128B R24, desc[UR40][R10.64+0x20] ;  /* 0x000020280a187981 */ /* 0x000164000c1e1920 */
.L_x_43:
[----:B------:R-:W-:Y:S05]  /*3200*/  BSYNC B1 ;  /* 0x0000000000017941 */ /* 0x000fea0003800000 */
.L_x_42:
[----:B-----5:R-:W-:Y:S01]  /*3210*/  LOP3.LUT R7, R24, 0xffffe000, RZ, 0xc0, !PT ;  /* 0xffffe00018077812 */ /* 0x020fe200078ec0ff */
        /* <DEDUP_REMOVED lines=8> */
.L_x_45:
[----:B------:R-:W-:Y:S05]  /*32a0*/  BSYNC B1 ;  /* 0x0000000000017941 */ /* 0x000fea0003800000 */
.L_x_44:
[----:B0----5:R-:W-:Y:S01]  /*32b0*/  LOP3.LUT R7, R24, 0xffffe000, RZ, 0xc0, !PT ;  /* 0xffffe00018077812 */ /* 0x021fe200078ec0ff */
        /* <DEDUP_REMOVED lines=9> */
.L_x_47:
[----:B------:R-:W-:Y:S05]  /*3350*/  BSYNC B1 ;  /* 0x0000000000017941 */ /* 0x000fea0003800000 */
.L_x_46:
        /* <DEDUP_REMOVED lines=10> */
.L_x_49:
[----:B------:R-:W-:Y:S05]  /*3400*/  BSYNC B1 ;  /* 0x0000000000017941 */ /* 0x000fea0003800000 */
.L_x_48:
        /* <DEDUP_REMOVED lines=9> */
.L_x_51:
[----:B------:R-:W-:Y:S05]  /*34a0*/  BSYNC B1 ;  /* 0x0000000000017941 */ /* 0x000fea0003800000 */
.L_x_50:
        /* <DEDUP_REMOVED lines=9> */
.L_x_53:
[----:B------:R-:W-:Y:S05]  /*3540*/  BSYNC B1 ;  /* 0x0000000000017941 */ /* 0x000fea0003800000 */
.L_x_52:
        /* <DEDUP_REMOVED lines=10> */
.L_x_55:
[----:B------:R-:W-:Y:S05]  /*35f0*/  BSYNC B1 ;  /* 0x0000000000017941 */ /* 0x000fea0003800000 */
.L_x_54:
        /* <DEDUP_REMOVED lines=10> */
.L_x_57:
[----:B------:R-:W-:Y:S05]  /*36a0*/  BSYNC B1 ;  /* 0x0000000000017941 */ /* 0x000fea0003800000 */
.L_x_56:
        /* <DEDUP_REMOVED lines=9> */
.L_x_59:
[----:B------:R-:W-:Y:S05]  /*3740*/  BSYNC B1 ;  /* 0x0000000000017941 */ /* 0x000fea0003800000 */
.L_x_58:
        /* <DEDUP_REMOVED lines=9> */
.L_x_61:
[----:B------:R-:W-:Y:S05]  /*37e0*/  BSYNC B1 ;  /* 0x0000000000017941 */ /* 0x000fea0003800000 */
.L_x_60:
        /* <DEDUP_REMOVED lines=10> */
.L_x_63:
[----:B------:R-:W-:Y:S05]  /*3890*/  BSYNC B1 ;  /* 0x0000000000017941 */ /* 0x000fea0003800000 */
.L_x_62:
        /* <DEDUP_REMOVED lines=10> */
.L_x_65:
[----:B------:R-:W-:Y:S05]  /*3940*/  BSYNC B1 ;  /* 0x0000000000017941 */ /* 0x000fea0003800000 */
.L_x_64:
        /* <DEDUP_REMOVED lines=9> */
.L_x_67:
[----:B------:R-:W-:Y:S05]  /*39e0*/  BSYNC B1 ;  /* 0x0000000000017941 */ /* 0x000fea0003800000 */
.L_x_66:
        /* <DEDUP_REMOVED lines=9> */
.L_x_69:
[----:B------:R-:W-:Y:S05]  /*3a80*/  BSYNC B1 ;  /* 0x0000000000017941 */ /* 0x000fea0003800000 */
.L_x_68:
        /* <DEDUP_REMOVED lines=10> */
.L_x_71:
[----:B------:R-:W-:Y:S05]  /*3b30*/  BSYNC B1 ;  /* 0x0000000000017941 */ /* 0x000fea0003800000 */
.L_x_70:
        /* <DEDUP_REMOVED lines=10> */
.L_x_73:
[----:B------:R-:W-:Y:S05]  /*3be0*/  BSYNC B1 ;  /* 0x0000000000017941 */ /* 0x000fea0003800000 */
.L_x_72:
        /* <DEDUP_REMOVED lines=9> */
.L_x_75:
[----:B------:R-:W-:Y:S05]  /*3c80*/  BSYNC B1 ;  /* 0x0000000000017941 */ /* 0x000fea0003800000 */
.L_x_74:
        /* <DEDUP_REMOVED lines=9> */
.L_x_77:
[----:B------:R-:W-:Y:S05]  /*3d20*/  BSYNC B1 ;  /* 0x0000000000017941 */ /* 0x000fea0003800000 */
.L_x_76:
        /* <DEDUP_REMOVED lines=10> */
.L_x_79:
[----:B------:R-:W-:Y:S05]  /*3dd0*/  BSYNC B1 ;  /* 0x0000000000017941 */ /* 0x000fea0003800000 */
.L_x_78:
        /* <DEDUP_REMOVED lines=10> */
.L_x_81:
[----:B------:R-:W-:Y:S05]  /*3e80*/  BSYNC B1 ;  /* 0x0000000000017941 */ /* 0x000fea0003800000 */
.L_x_80:
        /* <DEDUP_REMOVED lines=9> */
.L_x_83:
[----:B------:R-:W-:Y:S05]  /*3f20*/  BSYNC B1 ;  /* 0x0000000000017941 */ /* 0x000fea0003800000 */
.L_x_82:
        /* <DEDUP_REMOVED lines=9> */
.L_x_85:
[----:B------:R-:W-:Y:S05]  /*3fc0*/  BSYNC B1 ;  /* 0x0000000000017941 */ /* 0x000fea0003800000 */
.L_x_84:
        /* <DEDUP_REMOVED lines=10> */
.L_x_87:
[----:B------:R-:W-:Y:S05]  /*4070*/  BSYNC B1 ;  /* 0x0000000000017941 */ /* 0x000fea0003800000 */
.L_x_86:
[----:B-----5:R-:W-:Y:S01]  /*4080*/  LOP3.LUT R7, R24, 0xffffe000, RZ, 0xc0, !PT ;  /* 0xffffe00018077812 */ /* 0x020fe200078ec0ff */
[----:B------:R-:W-:Y:S01]  /*4090*/  BSSY B1, `(.L_x_88) ;  /* 0x000000b000017945 */ /* 0x000fe20003800000 */
[----:B------:R-:W-:Y:S01]  /*40a0*/  ISETP.GT.AND P1, PT, R6, 0x39, PT ;  /* 0x000000390600780c */ /* 0x000fe20003f24270 */
[----:B------:R-:W-:Y:S02]  /*40b0*/  @P2 IMAD.MOV.U32 R6, RZ, RZ, R8 ;  /* 0x000000ffff062224 */ /* 0x000fe400078e0008 */
[----:B------:R-:W-:Y:S01]  /*40c0*/  FMUL R7, R7, R58 ;  /* 0x0000003a07077220 */ /* 0x000fe20000400000 */
[----:B------:R-:W-:-:S03]  /*40d0*/  ISETP.GT.AND P3, PT, R3, RZ, P1 ;  /* 0x000000ff0300720c */ /* 0x000fc60000f64270 */
[----:B------:R-:W-:Y:S01]  /*40e0*/  FFMA R15, R52, R23, R7 ;  /* 0x00000017340f7223 */ /* 0x000fe20000000007 */
[----:B------:R-:W-:-:S04]  /*40f0*/  @P2 IMAD.MOV.U32 R7, RZ, RZ, R9 ;  /* 0x000000ffff072224 */ /* 0x000fc800078e0009 */
[----:B------:R-:W-:-:S05]  /*4100*/  F2FP.TF32.F32.PACK_B R15, R15 ;  /* 0x0000000fff0f723e */ /* 0x000fca00024050ff */
[----:B------:R0:W-:Y:S01]  /*4110*/  @P2 STG.E desc[UR40][R6.64+0xe0], R15 ;  /* 0x0000e00f06002986 */ /* 0x0001e2000c101928 */
[----:B------:R-:W-:Y:S05]  /*4120*/  @!P3 BRA `(.L_x_89) ;  /* 0x000000000004b947 */ /* 0x000fea0003800000 */
[----:B------:R0:W5:Y:S02]  /*4130*/  LDG.E.LTC128B R24, desc[UR40][R4.64+0xe4] ;  /* 0x0000e42804187981 */ /* 0x000164000c1e1920 */
.L_x_89:
[----:B------:R-:W-:Y:S05]  /*4140*/  BSYNC B1 ;  /* 0x0000000000017941 */ /* 0x000fea0003800000 */
.L_x_88:
[----:B01---5:R-:W-:Y:S01]  /*4150*/  LOP3.LUT R5, R24, 0xffffe000, RZ, 0xc0, !PT ;  /* 0xffffe00018057812 */ /* 0x023fe200078ec0ff */
        /* <DEDUP_REMOVED lines=8> */
.L_x_91:
[----:B------:R-:W-:Y:S05]  /*41e0*/  BSYNC B1 ;  /* 0x0000000000017941 */ /* 0x000fea0003800000 */
.L_x_90:
[----:B-----5:R-:W-:Y:S01]  /*41f0*/  LOP3.LUT R5, R24, 0xffffe000, RZ, 0xc0, !PT ;  /* 0xffffe00018057812 */ /* 0x020fe200078ec0ff */
[----:B------:R-:W-:Y:S01]  /*4200*/  @P0 IMAD.MOV.U32 R4, RZ, RZ, R12 ;  /* 0x000000ffff040224 */ /* 0x000fe200078e000c */
[----:B------:R-:W-:Y:S01]  /*4210*/  ISETP.GT.AND P1, PT, R3, 0x8, P1 ;  /* 0x000000080300780c */ /* 0x000fe20000f24270 */
[----:B------:R-:W-:Y:S02]  /*4220*/  BSSY B1, `(.L_x_92) ;  /* 0x0000008000017945 */ /* 0x000fe40003800000 */
[----:B------:R-:W-:-:S04]  /*4230*/  FMUL R5, R5, R58 ;  /* 0x0000003a05057220 */ /* 0x000fc80000400000 */
[----:B------:R-:W-:Y:S01]  /*4240*/  FFMA R7, R54, R23, R5 ;  /* 0x0000001736077223 */ /* 0x000fe20000000005 */
[----:B------:R-:W-:-:S04]  /*4250*/  @P0 IMAD.MOV.U32 R5, RZ, RZ, R13 ;  /* 0x000000ffff050224 */ /* 0x000fc800078e000d */
[----:B------:R-:W-:-:S05]  /*4260*/  F2FP.TF32.F32.PACK_B R7, R7 ;  /* 0x00000007ff07723e */ /* 0x000fca00024050ff */
[----:B------:R0:W-:Y:S01]  /*4270*/  @P0 STG.E desc[UR40][R4.64+0xe0], R7 ;  /* 0x0000e00704000986 */ /* 0x0001e2000c101928 */
[----:B------:R-:W-:Y:S05]  /*4280*/  @!P1 BRA `(.L_x_93) ;  /* 0x0000000000049947 */ /* 0x000fea0003800000 */
[----:B------:R0:W5:Y:S02]  /*4290*/  LDG.E.LTC128B R24, desc[UR40][R10.64+0xe4] ;  /* 0x0000e4280a187981 */ /* 0x000164000c1e1920 */
.L_x_93:
[----:B------:R-:W-:Y:S05]  /*42a0*/  BSYNC B1 ;  /* 0x0000000000017941 */ /* 0x000fea0003800000 */
.L_x_92:
[----:B------:R-:W-:Y:S05]  /*42b0*/  @!P1 BRA `(.L_x_94) ;  /* 0x0000000800909947 */ /* 0x000fea0003800000 */
[----:B-----5:R-:W-:-:S05]  /*42c0*/  LOP3.LUT R3, R24, 0xffffe000, RZ, 0xc0, !PT ;  /* 0xffffe00018037812 */ /* 0x020fca00078ec0ff */
[----:B0-----:R-:W-:-:S04]  /*42d0*/  FMUL R4, R3, R58 ;  /* 0x0000003a03047220 */ /* 0x001fc80000400000 */
[----:B------:R-:W-:-:S05]  /*42e0*/  FFMA R55, R55, R23, R4 ;  /* 0x0000001737377223 */ /* 0x000fca0000000004 */
[----:B------:R-:W-:-:S05]  /*42f0*/  F2FP.TF32.F32.PACK_B R55, R55 ;  /* 0x00000037ff37723e */ /* 0x000fca00024050ff */
[----:B------:R0:W-:Y:S01]  /*4300*/  STG.E desc[UR40][R12.64+0xe4], R55 ;  /* 0x0000e4370c007986 */ /* 0x0001e2000c101928 */
[----:B------:R-:W-:Y:S05]  /*4310*/  BRA `(.L_x_94) ;  /* 0x0000000800787947 */ /* 0x000fea0003800000 */
.L_x_33:
[----:B------:R-:W-:Y:S01]  /*4320*/  ISETP.GT.AND P4, PT, R6, 0x1, PT ;  /* 0x000000010600780c */ /* 0x000fe20003f84270 */
[----:B------:R-:W-:Y:S01]  /*4330*/  ULDC.64 UR4, c[0x0][0x5c0] ;  /* 0x0001700000047ab9 */ /* 0x000fe20000000a00 */
[-C--:B------:R-:W-:Y:S01]  /*4340*/  FMUL R7, R24, R23.reuse ;  /* 0x0000001718077220 */ /* 0x080fe20000400000 */
[----:B------:R-:W-:Y:S01]  /*4350*/  LEA R4, P3, R72, UR4, 0x2 ;  /* 0x0000000448047c11 */ /* 0x000fe2000f8610ff */
[-C--:B------:R-:W-:Y:S01]  /*4360*/  FMUL R25, R25, R23.reuse ;  /* 0x0000001719197220 */ /* 0x080fe20000400000 */
[----:B------:R-:W-:Y:S01]  /*4370*/  ISETP.GT.AND P1, PT, R3, RZ, P4 ;  /* 0x000000ff0300720c */ /* 0x000fe20002724270 */
[-C--:B------:R-:W-:Y:S01]  /*4380*/  FMUL R11, R26, R23.reuse ;  /* 0x000000171a0b7220 */ /* 0x080fe20000400000 */
[----:B------:R-:W-:Y:S01]  /*4390*/  LEA.HI.X R5, R72, UR5, R83, 0x2, P3 ;  /* 0x0000000548057c11 */ /* 0x000fe200098f1453 */
[----:B------:R-:W-:Y:S01]  /*43a0*/  FMUL R27, R27, R23 ;  /* 0x000000171b1b7220 */ /* 0x000fe20000400000 */
[----:B------:R-:W-:Y:S01]  /*43b0*/  F2FP.TF32.F32.PACK_B R7, R7 ;  /* 0x00000007ff07723e */ /* 0x000fe200024050ff */
[----:B------:R-:W-:Y:S01]  /*43c0*/  FMUL R29, R29, R23 ;  /* 0x000000171d1d7220 */ /* 0x000fe20000400000 */
[----:B------:R-:W-:Y:S01]  /*43d0*/  F2FP.TF32.F32.PACK_B R25, R25 ;  /* 0x00000019ff19723e */ /* 0x000fe200024050ff */
[-C--:B------:R-:W-:Y:S01]  /*43e0*/  FMUL R31, R31, R23.reuse ;  /* 0x000000171f1f7220 */ /* 0x080fe20000400000 */
[C---:B------:R-:W-:Y:S01]  /*43f0*/  SHF.L.U64.HI R9, R59.reuse, 0x2, R60 ;  /* 0x000000023b097819 */ /* 0x040fe2000001023c */
[----:B------:R0:W-:Y:S01]  /*4400*/  @P2 STG.E desc[UR40][R4.64], R7 ;  /* 0x0000000704002986 */ /* 0x0001e2000c101928 */
[----:B------:R-:W-:Y:S01]  /*4410*/  LEA R8, P3, R59, R4, 0x2 ;  /* 0x000000043b087211 */ /* 0x000fe200078610ff */
[-C--:B------:R-:W-:Y:S01]  /*4420*/  FMUL R13, R32, R23.reuse ;  /* 0x00000017200d7220 */ /* 0x080fe20000400000 */
[C---:B------:R-:W-:Y:S01]  /*4430*/  ISETP.GT.AND P2, PT, R6.reuse, 0x8, PT ;  /* 0x000000080600780c */ /* 0x040fe20003f44270 */
[----:B------:R-:W-:Y:S01]  /*4440*/  @P1 STG.E desc[UR40][R4.64+0x4], R25 ;  /* 0x0000041904001986 */ /* 0x000fe2000c101928 */
[----:B------:R-:W-:Y:S01]  /*4450*/  ISETP.GT.AND P1, PT, R6, 0x9, PT ;  /* 0x000000090600780c */ /* 0x000fe20003f24270 */
[----:B------:R-:W-:Y:S01]  /*4460*/  IMAD.X R9, R9, 0x1, R5, P3 ;  /* 0x0000000109097824 */ /* 0x000fe200018e0605 */
[----:B------:R-:W-:Y:S01]  /*4470*/  ISETP.GT.AND P0, PT, R3, 0x8, P0 ;  /* 0x000000080300780c */ /* 0x000fe20000704270 */
[-C--:B------:R-:W-:Y:S01]  /*4480*/  FMUL R33, R33, R23.reuse ;  /* 0x0000001721217220 */ /* 0x080fe20000400000 */
[----:B------:R-:W-:Y:S01]  /*4490*/  ISETP.GT.AND P4, PT, R3, 0x8, P4 ;  /* 0x000000080300780c */ /* 0x000fe20002784270 */
[-C--:B------:R-:W-:Y:S01]  /*44a0*/  FMUL R35, R35, R23.reuse ;  /* 0x0000001723237220 */ /* 0x080fe20000400000 */
[C---:B------:R-:W-:Y:S01]  /*44b0*/  ISETP.GT.AND P5, PT, R3.reuse, RZ, P2 ;  /* 0x000000ff0300720c */ /* 0x040fe200017a4270 */
[-C--:B0-----:R-:W-:Y:S01]  /*44c0*/  FMUL R7, R28, R23.reuse ;  /* 0x000000171c077220 */ /* 0x081fe20000400000 */
[----:B------:R-:W-:Y:S01]  /*44d0*/  ISETP.GT.AND P3, PT, R3, RZ, P1 ;  /* 0x000000ff0300720c */ /* 0x000fe20000f64270 */
[----:B------:R-:W-:Y:S01]  /*44e0*/  FMUL R37, R37, R23 ;  /* 0x0000001725257220 */ /* 0x000fe20000400000 */
[----:B------:R-:W-:Y:S01]  /*44f0*/  F2FP.TF32.F32.PACK_B R11, R11 ;  /* 0x0000000bff0b723e */ /* 0x000fe200024050ff */
[----:B------:R-:W-:Y:S01]  /*4500*/  FMUL R39, R39, R23 ;  /* 0x0000001727277220 */ /* 0x000fe20000400000 */
[----:B------:R-:W-:Y:S01]  /*4510*/  F2FP.TF32.F32.PACK_B R27, R27 ;  /* 0x0000001bff1b723e */ /* 0x000fe200024050ff */
[----:B------:R-:W-:Y:S01]  /*4520*/  FMUL R41, R41, R23 ;  /* 0x0000001729297220 */ /* 0x000fe20000400000 */
[----:B------:R-:W-:Y:S01]  /*4530*/  F2FP.TF32.F32.PACK_B R7, R7 ;  /* 0x00000007ff07723e */ /* 0x000fe200024050ff */
[----:B------:R0:W-:Y:S01]  /*4540*/  @P0 STG.E desc[UR40][R8.64], R11 ;  /* 0x0000000b08000986 */ /* 0x0001e2000c101928 */
[----:B------:R-:W-:Y:S01]  /*4550*/  F2FP.TF32.F32.PACK_B R29, R29 ;  /* 0x0000001dff1d723e */ /* 0x000fe200024050ff */
[-C--:B------:R-:W-:Y:S01]  /*4560*/  FMUL R43, R43, R23.reuse ;  /* 0x000000172b2b7220 */ /* 0x080fe20000400000 */
[C---:B------:R-:W-:Y:S01]  /*4570*/  ISETP.GT.AND P0, PT, R6.reuse, 0x10, PT ;  /* 0x000000100600780c */ /* 0x040fe20003f04270 */
[----:B------:R-:W-:Y:S01]  /*4580*/  @P4 STG.E desc[UR40][R8.64+0x4], R27 ;  /* 0x0000041b08004986 */ /* 0x000fe2000c101928 */
[----:B------:R-:W-:Y:S01]  /*4590*/  ISETP.GT.AND P2, PT, R3, 0x8, P2 ;  /* 0x000000080300780c */ /* 0x000fe20001744270 */
[-C--:B------:R-:W-:Y:S01]  /*45a0*/  FMUL R45, R45, R23.reuse ;  /* 0x000000172d2d7220 */ /* 0x080fe20000400000 */
[C---:B------:R-:W-:Y:S01]  /*45b0*/  ISETP.GT.AND P1, PT, R3.reuse, 0x8, P1 ;  /* 0x000000080300780c */ /* 0x040fe20000f24270 */
[----:B------:R1:W-:Y:S01]  /*45c0*/  @P5 STG.E desc[UR40][R4.64+0x20], R7 ;  /* 0x0000200704005986 */ /* 0x0003e2000c101928 */
[----:B------:R-:W-:Y:S01]  /*45d0*/  ISETP.GT.AND P5, PT, R3, RZ, P0 ;  /* 0x000000ff0300720c */ /* 0x000fe200007a4270 */
[----:B------:R-:W-:Y:S01]  /*45e0*/  FMUL R47, R47, R23 ;  /* 0x000000172f2f7220 */ /* 0x000fe20000400000 */
[----:B------:R-:W-:Y:S01]  /*45f0*/  F2FP.TF32.F32.PACK_B R31, R31 ;  /* 0x0000001fff1f723e */ /* 0x000fe200024050ff */
[----:B------:R-:W-:Y:S01]  /*4600*/  @P3 STG.E desc[UR40][R4.64+0x24], R29 ;  /* 0x0000241d04003986 */ /* 0x000fe2000c101928 */
[----:B------:R-:W-:Y:S01]  /*4610*/  ISETP.GT.AND P3, PT, R6, 0x11, PT ;  /* 0x000000110600780c */ /* 0x000fe20003f64270 */
[----:B0-----:R-:W-:Y:S01]  /*4620*/  FMUL R11, R30, R23 ;  /* 0x000000171e0b7220 */ /* 0x001fe20000400000 */
[----:B------:R-:W-:Y:S01]  /*4630*/  F2FP.TF32.F32.PACK_B R13, R13 ;  /* 0x0000000dff0d723e */ /* 0x000fe200024050ff */
[-C--:B------:R-:W-:Y:S01]  /*4640*/  FMUL R49, R49, R23.reuse ;  /* 0x0000001731317220 */ /* 0x080fe20000400000 */
[----:B------:R-:W-:Y:S01]  /*4650*/  ISETP.GT.AND P4, PT, R3, RZ, P3 ;  /* 0x000000ff0300720c */ /* 0x000fe20001f84270 */
[----:B------:R-:W-:Y:S01]  /*4660*/  FMUL R15, R50, R23 ;  /* 0x00000017320f7220 */ /* 0x000fe20000400000 */
[----:B------:R-:W-:Y:S01]  /*4670*/  F2FP.TF32.F32.PACK_B R11, R11 ;  /* 0x0000000bff0b723e */ /* 0x000fe200024050ff */
[----:B-1----:R-:W-:Y:S01]  /*4680*/  FMUL R7, R34, R23 ;  /* 0x0000001722077220 */ /* 0x002fe20000400000 */
[----:B------:R-:W-:Y:S01]  /*4690*/  F2FP.TF32.F32.PACK_B R33, R33 ;  /* 0x00000021ff21723e */ /* 0x000fe200024050ff */
[-C--:B------:R-:W-:Y:S01]  /*46a0*/  FMUL R51, R51, R23.reuse ;  /* 0x0000001733337220 */ /* 0x080fe20000400000 */
[----:B------:R-:W-:Y:S01]  /*46b0*/  ISETP.GT.AND P0, PT, R3, 0x8, P0 ;  /* 0x000000080300780c */ /* 0x000fe20000704270 */
[----:B------:R0:W-:Y:S01]  /*46c0*/  @P2 STG.E desc[UR40][R8.64+0x20], R11 ;  /* 0x0000200b08002986 */ /* 0x0001e2000c101928 */
[----:B------:R-:W-:Y:S01]  /*46d0*/  ISETP.GT.AND P2, PT, R6, 0x19, PT ;  /* 0x000000190600780c */ /* 0x000fe20003f44270 */
[----:B------:R-:W-:Y:S01]  /*46e0*/  FMUL R21, R52, R23 ;  /* 0x0000001734157220 */ /* 0x000fe20000400000 */
[----:B------:R-:W-:Y:S01]  /*46f0*/  F2FP.TF32.F32.PACK_B R7, R7 ;  /* 0x00000007ff07723e */ /* 0x000fe200024050ff */
[----:B------:R-:W-:Y:S01]  /*4700*/  @P1 STG.E desc[UR40][R8.64+0x24], R31 ;  /* 0x0000241f08001986 */ /* 0x000fe2000c101928 */
[----:B------:R-:W-:Y:S01]  /*4710*/  ISETP.GT.AND P1, PT, R6, 0x18, PT ;  /* 0x000000180600780c */ /* 0x000fe20003f24270 */
[----:B------:R-:W-:Y:S01]  /*4720*/  FMUL R53, R53, R23 ;  /* 0x0000001735357220 */ /* 0x000fe20000400000 */
[----:B------:R-:W-:Y:S01]  /*4730*/  F2FP.TF32.F32.PACK_B R35, R35 ;  /* 0x00000023ff23723e */ /* 0x000fe200024050ff */
[----:B------:R1:W-:Y:S01]  /*4740*/  @P5 STG.E desc[UR40][R4.64+0x40], R13 ;  /* 0x0000400d04005986 */ /* 0x0003e2000c101928 */
[----:B------:R-:W-:Y:S01]  /*4750*/  ISETP.GT.AND P5, PT, R3, RZ, P1 ;  /* 0x000000ff0300720c */ /* 0x000fe20000fa4270 */
[----:B------:R-:W-:Y:S01]  /*4760*/  FMUL R55, R55, R23 ;  /* 0x0000001737377220 */ /* 0x000fe20000400000 */
[----:B------:R-:W-:Y:S01]  /*4770*/  F2FP.TF32.F32.PACK_B R37, R37 ;  /* 0x00000025ff25723e */ /* 0x000fe200024050ff */
[----:B------:R-:W-:Y:S01]  /*4780*/  @P4 STG.E desc[UR40][R4.64+0x44], R33 ;  /* 0x0000442104004986 */ /* 0x000fe2000c101928 */
[C---:B------:R-:W-:Y:S01]  /*4790*/  ISETP.GT.AND P4, PT, R3.reuse, 0x8, P3 ;  /* 0x000000080300780c */ /* 0x040fe20001f84270 */
[----:B0-----:R-:W-:Y:S01]  /*47a0*/  FMUL R11, R36, R23 ;  /* 0x00000017240b7220 */ /* 0x001fe20000400000 */
[----:B------:R-:W-:Y:S01]  /*47b0*/  ISETP.GT.AND P3, PT, R3, RZ, P2 ;  /* 0x000000ff0300720c */ /* 0x000fe20001764270 */
[----:B------:R0:W-:Y:S01]  /*47c0*/  @P0 STG.E desc[UR40][R8.64+0x40], R7 ;  /* 0x0000400708000986 */ /* 0x0001e2000c101928 */
[----:B------:R-:W-:-:S02]  /*47d0*/  ISETP.GT.AND P0, PT, R6, 0x20, PT ;  /* 0x000000200600780c */ /* 0x000fc40003f04270 */
[----:B------:R-:W-:Y:S01]  /*47e0*/  F2FP.TF32.F32.PACK_B R11, R11 ;  /* 0x0000000bff0b723e */ /* 0x000fe200024050ff */
[----:B-1----:R-:W-:Y:S01]  /*47f0*/  FMUL R13, R40, R23 ;  /* 0x00000017280d7220 */ /* 0x002fe20000400000 */
[C---:B------:R-:W-:Y:S02]  /*4800*/  ISETP.GT.AND P1, PT, R3.reuse, 0x8, P1 ;  /* 0x000000080300780c */ /* 0x040fe40000f24270 */
[----:B------:R-:W-:Y:S02]  /*4810*/  F2FP.TF32.F32.PACK_B R39, R39 ;  /* 0x00000027ff27723e */ /* 0x000fe400024050ff */
[----:B------:R-:W-:Y:S01]  /*4820*/  F2FP.TF32.F32.PACK_B R13, R13 ;  /* 0x0000000dff0d723e */ /* 0x000fe200024050ff */
[----:B------:R-:W-:Y:S01]  /*4830*/  @P4 STG.E desc[UR40][R8.64+0x44], R35 ;  /* 0x0000442308004986 */ /* 0x000fe2000c101928 */
[C---:B------:R-:W-:Y:S01]  /*4840*/  ISETP.GT.AND P4, PT, R3.reuse, 0x8, P2 ;  /* 0x000000080300780c */ /* 0x040fe20001784270 */
[----:B0-----:R-:W-:Y:S01]  /*4850*/  FMUL R7, R38, R23 ;  /* 0x0000001726077220 */ /* 0x001fe20000400000 */
[----:B------:R-:W-:Y:S01]  /*4860*/  ISETP.GT.AND P2, PT, R6, 0x21, PT ;  /* 0x000000210600780c */ /* 0x000fe20003f44270 */
[----:B------:R0:W-:Y:S01]  /*4870*/  @P5 STG.E desc[UR40][R4.64+0x60], R11 ;  /* 0x0000600b04005986 */ /* 0x0001e2000c101928 */
[----:B------:R-:W-:-:S02]  /*4880*/  ISETP.GT.AND P5, PT, R3, RZ, P0 ;  /* 0x000000ff0300720c */ /* 0x000fc400007a4270 */
[----:B------:R-:W-:Y:S01]  /*4890*/  F2FP.TF32.F32.PACK_B R7, R7 ;  /* 0x00000007ff07723e */ /* 0x000fe200024050ff */
[----:B------:R-:W-:Y:S01]  /*48a0*/  @P3 STG.E desc[UR40][R4.64+0x64], R37 ;  /* 0x0000642504003986 */ /* 0x000fe2000c101928 */
[C---:B------:R-:W-:Y:S02]  /*48b0*/  ISETP.GT.AND P3, PT, R3.reuse, RZ, P2 ;  /* 0x000000ff0300720c */ /* 0x040fe40001764270 */
[----:B------:R-:W-:Y:S01]  /*48c0*/  F2FP.TF32.F32.PACK_B R41, R41 ;  /* 0x00000029ff29723e */ /* 0x000fe200024050ff */
[----:B------:R1:W-:Y:S01]  /*48d0*/  @P1 STG.E desc[UR40][R8.64+0x60], R7 ;  /* 0x0000600708001986 */ /* 0x0003e2000c101928 */
[----:B------:R-:W-:Y:S02]  /*48e0*/  ISETP.GT.AND P0, PT, R3, 0x8, P0 ;  /* 0x000000080300780c */ /* 0x000fe40000704270 */
[----:B------:R-:W-:Y:S01]  /*48f0*/  F2FP.TF32.F32.PACK_B R43, R43 ;  /* 0x0000002bff2b723e */ /* 0x000fe200024050ff */
[----:B------:R-:W-:Y:S01]  /*4900*/  @P4 STG.E desc[UR40][R8.64+0x64], R39 ;  /* 0x0000642708004986 */ /* 0x000fe2000c101928 */
[----:B------:R-:W-:Y:S01]  /*4910*/  ISETP.GT.AND P4, PT, R6, 0x28, PT ;  /* 0x000000280600780c */ /* 0x000fe20003f84270 */
[----:B0-----:R-:W-:Y:S01]  /*4920*/  FMUL R11, R44, R23 ;  /* 0x000000172c0b7220 */ /* 0x001fe20000400000 */
[----:B------:R-:W-:Y:S01]  /*4930*/  F2FP.TF32.F32.PACK_B R45, R45 ;  /* 0x0000002dff2d723e */ /* 0x000fe200024050ff */
[----:B------:R0:W-:Y:S01]  /*4940*/  @P5 STG.E desc[UR40][R4.64+0x80], R13 ;  /* 0x0000800d04005986 */ /* 0x0001e2000c101928 */
[----:B------:R-:W-:-:S02]  /*4950*/  ISETP.GT.AND P5, PT, R6, 0x29, PT ;  /* 0x000000290600780c */ /* 0x000fc40003fa4270 */
[----:B------:R-:W-:Y:S01]  /*4960*/  F2FP.TF32.F32.PACK_B R11, R11 ;  /* 0x0000000bff0b723e */ /* 0x000fe200024050ff */
[----:B------:R-:W-:Y:S01]  /*4970*/  @P3 STG.E desc[UR40][R4.64+0x84], R41 ;  /* 0x0000842904003986 */ /* 0x000fe2000c101928 */
[C---:B------:R-:W-:Y:S01]  /*4980*/  ISETP.GT.AND P3, PT, R3.reuse, 0x8, P2 ;  /* 0x000000080300780c */ /* 0x040fe20001764270 */
[-C--:B-1----:R-:W-:Y:S01]  /*4990*/  FMUL R7, R42, R23.reuse ;  /* 0x000000172a077220 */ /* 0x082fe20000400000 */
[C---:B------:R-:W-:Y:S02]  /*49a0*/  ISETP.GT.AND P2, PT, R3.reuse, RZ, P4 ;  /* 0x000000ff0300720c */ /* 0x040fe40002744270 */
[C---:B------:R-:W-:Y:S02]  /*49b0*/  ISETP.GT.AND P1, PT, R3.reuse, RZ, P5 ;  /* 0x000000ff0300720c */ /* 0x040fe40002f24270 */
[----:B------:R-:W-:Y:S01]  /*49c0*/  ISETP.GT.AND P4, PT, R3, 0x8, P4 ;  /* 0x000000080300780c */ /* 0x000fe20002784270 */
[----:B0-----:R-:W-:Y:S01]  /*49d0*/  FMUL R13, R46, R23 ;  /* 0x000000172e0d7220 */ /* 0x001fe20000400000 */
[----:B------:R-:W-:-:S02]  /*49e0*/  F2FP.TF32.F32.PACK_B R7, R7 ;  /* 0x00000007ff07723e */ /* 0x000fc400024050ff */
[----:B------:R-:W-:Y:S02]  /*49f0*/  ISETP.GT.AND P5, PT, R3, 0x8, P5 ;  /* 0x000000080300780c */ /* 0x000fe40002fa4270 */
[----:B------:R-:W-:Y:S01]  /*4a00*/  F2FP.TF32.F32.PACK_B R13, R13 ;  /* 0x0000000dff0d723e */ /* 0x000fe200024050ff */
[----:B------:R0:W-:Y:S01]  /*4a10*/  @P0 STG.E desc[UR40][R8.64+0x80], R7 ;  /* 0x0000800708000986 */ /* 0x0001e2000c101928 */
[C---:B------:R-:W-:Y:S02]  /*4a20*/  ISETP.GT.AND P0, PT, R6.reuse, 0x39, PT ;  /* 0x000000390600780c */ /* 0x040fe40003f04270 */
[----:B------:R-:W-:Y:S01]  /*4a30*/  F2FP.TF32.F32.PACK_B R47, R47 ;  /* 0x0000002fff2f723e */ /* 0x000fe200024050ff */
[----:B------:R-:W-:Y:S01]  /*4a40*/  @P3 STG.E desc[UR40][R8.64+0x84], R43 ;  /* 0x0000842b08003986 */ /* 0x000fe2000c101928 */
[C---:B------:R-:W-:Y:S02]  /*4a50*/  ISETP.GT.AND P3, PT, R6.reuse, 0x30, PT ;  /* 0x000000300600780c */ /* 0x040fe40003f64270 */
[----:B------:R-:W-:Y:S01]  /*4a60*/  F2FP.TF32.F32.PACK_B R49, R49 ;  /* 0x00000031ff31723e */ /* 0x000fe200024050ff */
[----:B------:R1:W-:Y:S01]  /*4a70*/  @P2 STG.E desc[UR40][R4.64+0xa0], R11 ;  /* 0x0000a00b04002986 */ /* 0x0003e2000c101928 */
[----:B------:R-:W-:-:S02]  /*4a80*/  ISETP.GT.AND P2, PT, R6, 0x31, PT ;  /* 0x000000310600780c */ /* 0x000fc40003f44270 */
[----:B------:R-:W-:Y:S01]  /*4a90*/  F2FP.TF32.F32.PACK_B R15, R15 ;  /* 0x0000000fff0f723e */ /* 0x000fe200024050ff */
[----:B------:R-:W-:Y:S01]  /*4aa0*/  @P1 STG.E desc[UR40][R4.64+0xa4], R45 ;  /* 0x0000a42d04001986 */ /* 0x000fe2000c101928 */
[----:B------:R-:W-:Y:S01]  /*4ab0*/  ISETP.GT.AND P1, PT, R6, 0x38, PT ;  /* 0x000000380600780c */ /* 0x000fe20003f24270 */
[----:B------:R-:W-:Y:S01]  /*4ac0*/  @P4 IMAD.MOV.U32 R6, RZ, RZ, R8 ;  /* 0x000000ffff064224 */ /* 0x000fe200078e0008 */
[----:B------:R-:W-:Y:S01]  /*4ad0*/  F2FP.TF32.F32.PACK_B R51, R51 ;  /* 0x00000033ff33723e */ /* 0x000fe200024050ff */
[----:B0-----:R-:W-:Y:S01]  /*4ae0*/  @P4 IMAD.MOV.U32 R7, RZ, RZ, R9 ;  /* 0x000000ffff074224 */ /* 0x001fe200078e0009 */
[----:B------:R-:W-:Y:S02]  /*4af0*/  F2FP.TF32.F32.PACK_B R21, R21 ;  /* 0x00000015ff15723e */ /* 0x000fe400024050ff */
[----:B------:R-:W-:Y:S01]  /*4b00*/  F2FP.TF32.F32.PACK_B R53, R53 ;  /* 0x00000035ff35723e */ /* 0x000fe200024050ff */
[----:B-1----:R-:W-:Y:S01]  /*4b10*/  FMUL R11, R48, R23 ;  /* 0x00000017300b7220 */ /* 0x002fe20000400000 */
[----:B------:R0:W-:Y:S01]  /*4b20*/  @P4 STG.E desc[UR40][R6.64+0xa0], R13 ;  /* 0x0000a00d06004986 */ /* 0x0001e2000c101928 */
[----:B------:R-:W-:-:S02]  /*4b30*/  ISETP.GT.AND P4, PT, R3, RZ, P3 ;  /* 0x000000ff0300720c */ /* 0x000fc40001f84270 */
[----:B------:R-:W-:Y:S02]  /*4b40*/  ISETP.GT.AND P3, PT, R3, 0x8, P3 ;  /* 0x000000080300780c */ /* 0x000fe40001f64270 */
[----:B------:R-:W-:Y:S02]  /*4b50*/  F2FP.TF32.F32.PACK_B R11, R11 ;  /* 0x0000000bff0b723e */ /* 0x000fe400024050ff */
[----:B------:R-:W-:Y:S01]  /*4b60*/  F2FP.TF32.F32.PACK_B R55, R55 ;  /* 0x00000037ff37723e */ /* 0x000fe200024050ff */
[----:B0-----:R-:W-:Y:S02]  /*4b70*/  @P5 IMAD.MOV.U32 R6, RZ, RZ, R8 ;  /* 0x000000ffff065224 */ /* 0x001fe400078e0008 */
[----:B------:R-:W-:Y:S01]  /*4b80*/  FMUL R13, R54, R23 ;  /* 0x00000017360d7220 */ /* 0x000fe20000400000 */
[----:B------:R-:W-:-:S04]  /*4b90*/  @P5 IMAD.MOV.U32 R7, RZ, RZ, R9 ;  /* 0x000000ffff075224 */ /* 0x000fc800078e0009 */
[----:B------:R-:W-:Y:S01]  /*4ba0*/  F2FP.TF32.F32.PACK_B R13, R13 ;  /* 0x0000000dff0d723e */ /* 0x000fe200024050ff */
[----:B------:R0:W-:Y:S01]  /*4bb0*/  @P5 STG.E desc[UR40][R6.64+0xa4], R47 ;  /* 0x0000a42f06005986 */ /* 0x0001e2000c101928 */
[C---:B------:R-:W-:Y:S02]  /*4bc0*/  ISETP.GT.AND P5, PT, R3.reuse, RZ, P2 ;  /* 0x000000ff0300720c */ /* 0x040fe400017a4270 */
[C---:B------:R-:W-:Y:S01]  /*4bd0*/  ISETP.GT.AND P2, PT, R3.reuse, 0x8, P2 ;  /* 0x000000080300780c */ /* 0x040fe20001744270 */
[----:B------:R-:W-:Y:S01]  /*4be0*/  @P4 STG.E desc[UR40][R4.64+0xc0], R11 ;  /* 0x0000c00b04004986 */ /* 0x000fe2000c101928 */
[C---:B------:R-:W-:Y:S02]  /*4bf0*/  ISETP.GT.AND P4, PT, R3.reuse, RZ, P1 ;  /* 0x000000ff0300720c */ /* 0x040fe40000f84270 */
[----:B------:R-:W-:Y:S01]  /*4c00*/  ISETP.GT.AND P1, PT, R3, 0x8, P1 ;  /* 0x000000080300780c */ /* 0x000fe20000f24270 */
[----:B0-----:R-:W-:-:S06]  /*4c10*/  @P3 IMAD.MOV.U32 R6, RZ, RZ, R8 ;  /* 0x000000ffff063224 */ /* 0x001fcc00078e0008 */
[----:B------:R-:W-:Y:S01]  /*4c20*/  @P5 STG.E desc[UR40][R4.64+0xc4], R49 ;  /* 0x0000c43104005986 */ /* 0x000fe2000c101928 */
[C---:B------:R-:W-:Y:S01]  /*4c30*/  ISETP.GT.AND P5, PT, R3.reuse, RZ, P0 ;  /* 0x000000ff0300720c */ /* 0x040fe200007a4270 */
[----:B------:R-:W-:Y:S01]  /*4c40*/  @P3 IMAD.MOV.U32 R7, RZ, RZ, R9 ;  /* 0x000000ffff073224 */ /* 0x000fe200078e0009 */
[----:B------:R-:W-:-:S04]  /*4c50*/  ISETP.GT.AND P0, PT, R3, 0x8, P0 ;  /* 0x000000080300780c */ /* 0x000fc80000704270 */
[----:B------:R0:W-:Y:S02]  /*4c60*/  @P3 STG.E desc[UR40][R6.64+0xc0], R15 ;  /* 0x0000c00f06003986 */ /* 0x0001e4000c101928 */
[----:B0-----:R-:W-:Y:S02]  /*4c70*/  @P2 IMAD.MOV.U32 R6, RZ, RZ, R8 ;  /* 0x000000ffff062224 */ /* 0x001fe400078e0008 */
[----:B------:R-:W-:-:S05]  /*4c80*/  @P2 IMAD.MOV.U32 R7, RZ, RZ, R9 ;  /* 0x000000ffff072224 */ /* 0x000fca00078e0009 */
[----:B------:R-:W-:Y:S04]  /*4c90*/  @P2 STG.E desc[UR40][R6.64+0xc4], R51 ;  /* 0x0000c43306002986 */ /* 0x000fe8000c101928 */
[----:B------:R-:W-:Y:S04]  /*4ca0*/  @P4 STG.E desc[UR40][R4.64+0xe0], R21 ;  /* 0x0000e01504004986 */ /* 0x000fe8000c101928 */
[----:B------:R0:W-:Y:S02]  /*4cb0*/  @P5 STG.E desc[UR40][R4.64+0xe4], R53 ;  /* 0x0000e43504005986 */ /* 0x0001e4000c101928 */
[----:B0-----:R-:W-:-:S02]  /*4cc0*/  @P1 IMAD.MOV.U32 R4, RZ, RZ, R8 ;  /* 0x000000ffff041224 */ /* 0x001fc400078e0008 */
[----:B------:R-:W-:-:S05]  /*4cd0*/  @P1 IMAD.MOV.U32 R5, RZ, RZ, R9 ;  /* 0x000000ffff051224 */ /* 0x000fca00078e0009 */
[----:B------:R0:W-:Y:S04]  /*4ce0*/  @P1 STG.E desc[UR40][R4.64+0xe0], R13 ;  /* 0x0000e00d04001986 */ /* 0x0001e8000c101928 */
[----:B------:R0:W-:Y:S02]  /*4cf0*/  @P0 STG.E desc[UR40][R8.64+0xe4], R55 ;  /* 0x0000e43708000986 */ /* 0x0001e4000c101928 */
.L_x_94:
[----:B------:R-:W-:Y:S05]  /*4d00*/  BSYNC B0 ;  /* 0x0000000000007941 */ /* 0x000fea0003800000 */
.L_x_32:
[----:B------:R-:W-:Y:S01]  /*4d10*/  IADD3 R16, P0, R16, UR38, RZ ;  /* 0x0000002610107c10 */ /* 0x000fe2000ff1e0ff */
[----:B------:R-:W-:Y:S01]  /*4d20*/  ULDC.64 UR4, c[0x0][0x650] ;  /* 0x0001940000047ab9 */ /* 0x000fe20000000a00 */
[----:B------:R-:W-:Y:S01]  /*4d30*/  PRMT R3, RZ, 0x7610, R3 ;  /* 0x00007610ff037816 */ /* 0x000fe20000000003 */
[----:B------:R-:W-:Y:S01]  /*4d40*/  IMAD.MOV.U32 R70, RZ, RZ, -0x1 ;  /* 0xffffffffff467424 */ /* 0x000fe200078e00ff */
[----:B------:R-:W-:Y:S01]  /*4d50*/  IADD3.X R17, R17, UR37, RZ, P0, !PT ;  /* 0x0000002511117c10 */ /* 0x000fe200087fe4ff */
[----:B--2---:R-:W-:Y:S01]  /*4d60*/  IMAD.MOV.U32 R69, RZ, RZ, -0x1 ;  /* 0xffffffffff457424 */ /* 0x004fe200078e00ff */
[----:B------:R-:W-:-:S04]  /*4d70*/  ISETP.GE.U32.AND P0, PT, R16, UR4, PT ;  /* 0x0000000410007c0c */ /* 0x000fc8000bf06070 */
[----:B------:R-:W-:-:S13]  /*4d80*/  ISETP.GE.U32.AND.EX P0, PT, R17, UR5, PT, P0 ;  /* 0x0000000511007c0c */ /* 0x000fda000bf06100 */
[----:B------:R-:W-:Y:S05]  /*4d90*/  @P0 BRA `(.L_x_95) ;  /* 0x00000004004c0947 */ /* 0x000fea0003800000 */
[----:B01-3--:R-:W0:Y:S01]  /*4da0*/  LDC.64 R10, c[0x0][0x628] ;  /* 0x00018a00ff0a7b82 */ /* 0x00be220000000a00 */
[----:B----4-:R-:W1:Y:S01]  /*4db0*/  S2R R12, SR_CTAID.X ;  /* 0x00000000000c7919 */ /* 0x010e620000002500 */
[----:B------:R-:W-:Y:S02]  /*4dc0*/  IMAD.MOV.U32 R8, RZ, RZ, R16 ;  /* 0x000000ffff087224 */ /* 0x000fe400078e0010 */
[----:B------:R-:W-:Y:S01]  /*4dd0*/  IMAD.MOV.U32 R9, RZ, RZ, R17 ;  /* 0x000000ffff097224 */ /* 0x000fe200078e0011 */
[----:B------:R-:W2:Y:S03]  /*4de0*/  S2R R20, SR_CTAID.Y ;  /* 0x0000000000147919 */ /* 0x000ea60000002600 */
[----:B------:R-:W3:Y:S08]  /*4df0*/  LDC R0, c[0x0][0x630] ;  /* 0x00018c00ff007b82 */ /* 0x000ef00000000800 */
[----:B------:R-:W4:Y:S01]  /*4e00*/  LDC.64 R14, c[0x0][0x620] ;  /* 0x00018800ff0e7b82 */ /* 0x000f220000000a00 */
[----:B0-----:R-:W-:-:S04]  /*4e10*/  ISETP.NE.U32.AND P0, PT, R10, RZ, PT ;  /* 0x000000ff0a00720c */ /* 0x001fc80003f05070 */
[----:B------:R-:W-:-:S13]  /*4e20*/  ISETP.NE.AND.EX P0, PT, R11, RZ, PT, P0 ;  /* 0x000000ff0b00720c */ /* 0x000fda0003f05300 */
[----:B-1234-:R-:W-:Y:S05]  /*4e30*/  @!P0 BRA `(.L_x_96) ;  /* 0x0000000000288947 */ /* 0x01efea0003800000 */
        /* <DEDUP_REMOVED lines=10> */
.L_x_96:
[-CC-:B------:R-:W-:Y:S01]  /*4ee0*/  SHF.R.U64 R69, R8, R0.reuse, R9.reuse ;  /* 0x0000000008457219 */ /* 0x180fe20000001209 */
[----:B------:R-:W0:Y:S01]  /*4ef0*/  LDC.64 R26, c[0x0][0x640] ;  /* 0x00019000ff1a7b82 */ /* 0x000e220000000a00 */
[----:B------:R-:W-:Y:S01]  /*4f00*/  SHF.R.U32.HI R0, RZ, R0, R9 ;  /* 0x00000000ff007219 */ /* 0x000fe20000011609 */
[----:B------:R-:W-:Y:S01]  /*4f10*/  ULDC UR4, c[0x0][0x150] ;  /* 0x0000540000047ab9 */ /* 0x000fe20000000800 */
[----:B------:R-:W-:Y:S02]  /*4f20*/  IADD3 R3, P0, RZ, -R69, RZ ;  /* 0x80000045ff037210 */ /* 0x000fe40007f1e0ff */
[----:B------:R-:W-:-:S03]  /*4f30*/  I2FP.F32.U32 R7, R12 ;  /* 0x0000000c00077245 */ /* 0x000fc60000201000 */
[----:B------:R-:W1:Y:S01]  /*4f40*/  LDC R6, c[0x0][0x618] ;  /* 0x00018600ff067b82 */ /* 0x000e620000000800 */
[----:B------:R-:W-:Y:S02]  /*4f50*/  IMAD.X R5, RZ, RZ, ~R0, P0 ;  /* 0x000000ffff057224 */ /* 0x000fe400000e0e00 */
[----:B------:R-:W-:Y:S01]  /*4f60*/  FMUL R7, R7, UR4 ;  /* 0x0000000407077c20 */ /* 0x000fe20008400000 */
[----:B------:R-:W-:Y:S01]  /*4f70*/  ULDC UR4, c[0x0][0x154] ;  /* 0x0000550000047ab9 */ /* 0x000fe20000000800 */
[-C--:B------:R-:W-:Y:S02]  /*4f80*/  IMAD R0, R5, R14.reuse, RZ ;  /* 0x0000000e05007224 */ /* 0x080fe400078e02ff */
[C---:B------:R-:W-:Y:S01]  /*4f90*/  IMAD.WIDE.U32 R4, R3.reuse, R14, R16 ;  /* 0x0000000e03047225 */ /* 0x040fe200078e0010 */
[----:B------:R-:W2:Y:S01]  /*4fa0*/  LDC R8, c[0x0][0x608] ;  /* 0x00018200ff087b82 */ /* 0x000ea20000000800 */
[----:B------:R-:W3:Y:S02]  /*4fb0*/  F2I.U32.TRUNC.NTZ R7, R7 ;  /* 0x0000000700077305 */ /* 0x000ee4000020f000 */
[----:B------:R-:W-:Y:S01]  /*4fc0*/  IMAD R3, R3, R15, R0 ;  /* 0x0000000f03037224 */ /* 0x000fe200078e0200 */
[----:B------:R-:W-:-:S03]  /*4fd0*/  I2FP.F32.U32 R0, R20 ;  /* 0x0000001400007245 */ /* 0x000fc60000201000 */
[----:B------:R-:W-:Y:S01]  /*4fe0*/  IMAD.IADD R3, R5, 0x1, R3 ;  /* 0x0000000105037824 */ /* 0x000fe200078e0203 */
[----:B------:R-:W4:Y:S01]  /*4ff0*/  LDC R11, c[0x0][0x658] ;  /* 0x00019600ff0b7b82 */ /* 0x000f220000000800 */
[----:B0-----:R-:W-:-:S04]  /*5000*/  ISETP.NE.U32.AND P0, PT, R26, RZ, PT ;  /* 0x000000ff1a00720c */ /* 0x001fc80003f05070 */
[----:B------:R-:W-:-:S03]  /*5010*/  ISETP.NE.AND.EX P0, PT, R27, RZ, PT, P0 ;  /* 0x000000ff1b00720c */ /* 0x000fc60003f05300 */
[----:B------:R-:W0:Y:S01]  /*5020*/  LDC R9, c[0x0][0x144] ;  /* 0x00005100ff097b82 */ /* 0x000e220000000800 */
[-C--:B-1----:R-:W-:Y:S01]  /*5030*/  SHF.R.U64 R10, R4, R6.reuse, R3 ;  /* 0x00000006040a7219 */ /* 0x082fe20000001203 */
[----:B---3--:R-:W-:Y:S01]  /*5040*/  IMAD.MOV R7, RZ, RZ, -R7 ;  /* 0x000000ffff077224 */ /* 0x008fe200078e0a07 */
[----:B------:R-:W-:Y:S01]  /*5050*/  SHF.R.U32.HI R3, RZ, R6, R3 ;  /* 0x00000006ff037219 */ /* 0x000fe20000011603 */
[----:B------:R-:W-:-:S04]  /*5060*/  FMUL R6, R0, UR4 ;  /* 0x0000000400067c20 */ /* 0x000fc80008400000 */
[----:B------:R-:W1:Y:S01]  /*5070*/  LDC R21, c[0x0][0x148] ;  /* 0x00005200ff157b82 */ /* 0x000e620000000800 */
[----:B------:R3:W0:Y:S01]  /*5080*/  F2I.U32.TRUNC.NTZ R14, R6 ;  /* 0x00000006000e7305 */ /* 0x000622000020f000 */
[-CC-:B--2---:R-:W-:Y:S02]  /*5090*/  SHF.R.U64 R13, R10, R8.reuse, R3.reuse ;  /* 0x000000080a0d7219 */ /* 0x184fe40000001203 */
[----:B------:R-:W-:-:S04]  /*50a0*/  SHF.R.U32.HI R0, RZ, R8, R3 ;  /* 0x00000008ff007219 */ /* 0x000fc80000011603 */
[----:B-----5:R-:W2:Y:S01]  /*50b0*/  LDC R24, c[0x0][0x648] ;  /* 0x00019200ff187b82 */ /* 0x020ea20000000800 */
[-CC-:B----4-:R-:W-:Y:S02]  /*50c0*/  SHF.R.U64 R15, R13, R11.reuse, R0.reuse ;  /* 0x0000000b0d0f7219 */ /* 0x190fe40000001200 */
[----:B------:R-:W-:-:S03]  /*50d0*/  SHF.R.U32.HI R5, RZ, R11, R0 ;  /* 0x0000000bff057219 */ /* 0x000fc60000011600 */
[----:B------:R-:W-:Y:S02]  /*50e0*/  IMAD.MOV.U32 R4, RZ, RZ, R15 ;  /* 0x000000ffff047224 */ /* 0x000fe400078e000f */
[----:B------:R-:W4:Y:S01]  /*50f0*/  LDC R28, c[0x0][0x638] ;  /* 0x00018e00ff1c7b82 */ /* 0x000f220000000800 */
[----:B0-----:R-:W-:-:S07]  /*5100*/  IMAD R25, R9, R7, R12 ;  /* 0x0000000709197224 */ /* 0x001fce00078e020c */
[----:B------:R-:W0:Y:S08]  /*5110*/  LDC R29, c[0x0][0x610] ;  /* 0x00018400ff1d7b82 */ /* 0x000e300000000800 */
[----:B------:R-:W0:Y:S01]  /*5120*/  LDC R30, c[0x0][0x600] ;  /* 0x00018000ff1e7b82 */ /* 0x000e220000000800 */
[----:B-123--:R-:W-:Y:S05]  /*5130*/  @!P0 BRA `(.L_x_97) ;  /* 0x0000000000288947 */ /* 0x00efea0003800000 */
[----:B------:R-:W1:Y:S02]  /*5140*/  LDC R0, c[0x0][0x64c] ;  /* 0x00019300ff007b82 */ /* 0x000e640000000800 */
[----:B-1----:R-:W-:-:S05]  /*5150*/  IADD3 R3, P0, R15, R0, RZ ;  /* 0x000000000f037210 */ /* 0x002fca0007f1e0ff */
        /* <DEDUP_REMOVED lines=8> */
.L_x_97:
[----:B------:R-:W-:Y:S01]  /*51e0*/  ISETP.NE.AND P0, PT, R2, 0x1, PT ;  /* 0x000000010200780c */ /* 0x000fe20003f05270 */
[----:B------:R-:W-:Y:S01]  /*51f0*/  IMAD.MOV R14, RZ, RZ, -R14 ;  /* 0x000000ffff0e7224 */ /* 0x000fe200078e0a0e */
[----:B------:R-:W-:Y:S02]  /*5200*/  SHF.R.U64 R3, R4, R24, R5 ;  /* 0x0000001804037219 */ /* 0x000fe40000001205 */
[----:B------:R-:W-:Y:S02]  /*5210*/  LOP3.LUT R0, R13, R66, RZ, 0xc0, !PT ;  /* 0x000000420d007212 */ /* 0x000fe400078ec0ff */
[----:B------:R-:W-:Y:S01]  /*5220*/  LOP3.LUT R10, R10, R65, RZ, 0xc0, !PT ;  /* 0x000000410a0a7212 */ /* 0x000fe200078ec0ff */
[----:B------:R-:W-:Y:S02]  /*5230*/  IMAD.MOV R4, RZ, RZ, -R3 ;  /* 0x000000ffff047224 */ /* 0x000fe400078e0a03 */
[----:B------:R-:W-:Y:S02]  /*5240*/  IMAD R0, R61, R3, R0 ;  /* 0x000000033d007224 */ /* 0x000fe400078e0200 */
[----:B----4-:R-:W-:-:S02]  /*5250*/  IMAD R3, R4, R28, R15 ;  /* 0x0000001c04037224 */ /* 0x010fc400078e020f */
[----:B------:R-:W-:Y:S02]  /*5260*/  @P0 IMAD R25, R21, R14, R20 ;  /* 0x0000000e15190224 */ /* 0x000fe400078e0214 */
[----:B0-----:R-:W-:Y:S02]  /*5270*/  IMAD R5, R3, R30, R10 ;  /* 0x0000001e03057224 */ /* 0x001fe400078e020a */
[----:B------:R-:W-:Y:S02]  /*5280*/  IMAD R0, R0, R29, R25 ;  /* 0x0000001d00007224 */ /* 0x000fe400078e0219 */
[----:B------:R-:W-:-:S03]  /*5290*/  IMAD.MOV.U32 R4, RZ, RZ, 0x1 ;  /* 0x00000001ff047424 */ /* 0x000fc600078e00ff */
[----:B------:R-:W-:Y:S02]  /*52a0*/  SEL R70, R5, R0, !P0 ;  /* 0x0000000005467207 */ /* 0x000fe40004000000 */
[----:B------:R-:W-:Y:S02]  /*52b0*/  PRMT R3, R4, 0x7610, R3 ;  /* 0x0000761004037816 */ /* 0x000fe40000000003 */
[----:B------:R-:W-:-:S07]  /*52c0*/  SEL R0, R0, R5, !P0 ;  /* 0x0000000500007207 */ /* 0x000fce0004000000 */
.L_x_95:
[----:B------:R-:W-:Y:S01]  /*52d0*/  UIADD3 UR42, UR43, UR42, URZ ;  /* 0x0000002a2b2a7290 */ /* 0x000fe2000fffe03f */
[----:B------:R-:W-:Y:S01]  /*52e0*/  LOP3.LUT P0, RZ, R3, 0xff, RZ, 0xc0, !PT ;  /* 0x000000ff03ff7812 */ /* 0x000fe2000780c0ff */
[----:B------:R-:W-:Y:S02]  /*52f0*/  IMAD.MOV.U32 R71, RZ, RZ, R0 ;  /* 0x000000ffff477224 */ /* 0x000fe400078e0000 */
[----:B------:R-:W-:Y:S02]  /*5300*/  USHF.R.U32.HI UR4, URZ, 0x1, UR42 ;  /* 0x000000013f047899 */ /* 0x000fe4000801162a */
[----:B------:R-:W-:Y:S02]  /*5310*/  UISETP.GT.U32.AND UP1, UPT, UR42, 0x1, UPT ;  /* 0x000000012a00788c */ /* 0x000fe4000bf24070 */
[----:B------:R-:W-:Y:S02]  /*5320*/  ULOP3.LUT UR4, UR4, 0x1, URZ, 0xc0, !UPT ;  /* 0x0000000104047892 */ /* 0x000fe4000f8ec03f */
[----:B------:R-:W-:-:S02]  /*5330*/  UISETP.LT.U32.AND UP1, UPT, UR43, 0x2, UP1 ;  /* 0x000000022b00788c */ /* 0x000fc40008f21070 */
[----:B------:R-:W-:Y:S02]  /*5340*/  UISETP.NE.U32.AND UP0, UPT, UR4, 0x1, UPT ;  /* 0x000000010400788c */ /* 0x000fe4000bf05070 */
[----:B------:R-:W-:Y:S02]  /*5350*/  USEL UR5, URZ, 0x1, !UP1 ;  /* 0x000000013f057887 */ /* 0x000fe4000c800000 */
[----:B------:R-:W-:Y:S02]  /*5360*/  UISETP.GT.U32.AND UP0, UPT, UR43, 0x1, !UP0 ;  /* 0x000000012b00788c */ /* 0x000fe4000c704070 */
[----:B------:R-:W-:Y:S02]  /*5370*/  ULOP3.LUT UR42, UR42, 0x1, URZ, 0xc0, !UPT ;  /* 0x000000012a2a7892 */ /* 0x000fe4000f8ec03f */
[----:B------:R-:W-:-:S04]  /*5380*/  USEL UR4, URZ, 0x1, !UP0 ;  /* 0x000000013f047887 */ /* 0x000fc8000c000000 */
[----:B------:R-:W-:Y:S01]  /*5390*/  ULOP3.LUT UR36, UR4, UR36, UR5, 0x96, !UPT ;  /* 0x0000002404247292 */ /* 0x000fe2000f8e9605 */
[----:B------:R-:W-:Y:S11]  /*53a0*/  @P0 BRA `(.L_x_98) ;  /* 0xffffffc000240947 */ /* 0x000ff6000383ffff */
[----:B------:R-:W-:Y:S05]  /*53b0*/  EXIT ;  /* 0x000000000000794d */ /* 0x000fea0003800000 */
.L_x_7:
        /* <DEDUP_REMOVED lines=26> */
.L_x_100:
[----:B------:R-:W0:Y:S01]  /*5560*/  LDC.64 R28, c[0x0][0x640] ;  /* 0x00019000ff1c7b82 */ /* 0x000e220000000a00 */
[-CC-:B------:R-:W-:Y:S01]  /*5570*/  SHF.R.U64 R21, R14, R6.reuse, R15.reuse ;  /* 0x000000060e157219 */ /* 0x180fe2000000120f */
[----:B------:R-:W-:Y:S01]  /*5580*/  IMAD.MOV.U32 R30, RZ, RZ, 0x1 ;  /* 0x00000001ff1e7424 */ /* 0x000fe200078e00ff */
[----:B------:R-:W-:Y:S02]  /*5590*/  SHF.R.U32.HI R6, RZ, R6, R15 ;  /* 0x00000006ff067219 */ /* 0x000fe4000001160f */
[----:B------:R-:W-:-:S03]  /*55a0*/  IADD3 R13, P0, RZ, -R21, RZ ;  /* 0x80000015ff0d7210 */ /* 0x000fc60007f1e0ff */
[----:B------:R-:W1:Y:S02]  /*55b0*/  LDC R12, c[0x0][0x618] ;  /* 0x00018600ff0c7b82 */ /* 0x000e640000000800 */
[----:B------:R-:W-:-:S04]  /*55c0*/  IMAD.X R9, RZ, RZ, ~R6, P0 ;  /* 0x000000ffff097224 */ /* 0x000fc800000e0e06 */
[-C--:B------:R-:W-:Y:S02]  /*55d0*/  IMAD R6, R9, R24.reuse, RZ ;  /* 0x0000001809067224 */ /* 0x080fe400078e02ff */
[----:B------:R-:W2:Y:S01]  /*55e0*/  LDC R14, c[0x0][0x608] ;  /* 0x00018200ff0e7b82 */ /* 0x000ea20000000800 */
[----:B------:R-:W-:-:S04]  /*55f0*/  IMAD.WIDE.U32 R8, R13, R24, R16 ;  /* 0x000000180d087225 */ /* 0x000fc800078e0010 */
[----:B------:R-:W-:-:S03]  /*5600*/  IMAD R13, R13, R25, R6 ;  /* 0x000000190d0d7224 */ /* 0x000fc600078e0206 */
[----:B------:R-:W3:Y:S01]  /*5610*/  LDC R27, c[0x0][0x658] ;  /* 0x00019600ff1b7b82 */ /* 0x000ee20000000800 */
[----:B------:R-:W-:Y:S01]  /*5620*/  IMAD.IADD R9, R9, 0x1, R13 ;  /* 0x0000000109097824 */ /* 0x000fe200078e020d */
[----:B0-----:R-:W-:-:S04]  /*5630*/  ISETP.NE.U32.AND P0, PT, R28, RZ, PT ;  /* 0x000000ff1c00720c */ /* 0x001fc80003f05070 */
[----:B------:R-:W-:Y:S02]  /*5640*/  ISETP.NE.AND.EX P0, PT, R29, RZ, PT, P0 ;  /* 0x000000ff1d00720c */ /* 0x000fe40003f05300 */
[----:B------:R-:W0:Y:S01]  /*5650*/  LDC R22, c[0x0][0x600] ;  /* 0x00018000ff167b82 */ /* 0x000e220000000800 */
[-CC-:B-1----:R-:W-:Y:S01]  /*5660*/  SHF.R.U64 R10, R8, R12.reuse, R9.reuse ;  /* 0x0000000c080a7219 */ /* 0x182fe20000001209 */
[----:B------:R-:W-:Y:S01]  /*5670*/  IMAD.MOV.U32 R8, RZ, RZ, -0x1 ;  /* 0xffffffffff087424 */ /* 0x000fe200078e00ff */
[----:B------:R-:W-:-:S05]  /*5680*/  SHF.R.U32.HI R9, RZ, R12, R9 ;  /* 0x0000000cff097219 */ /* 0x000fca0000011609 */
[----:B------:R-:W1:Y:S01]  /*5690*/  LDC R24, c[0x0][0x648] ;  /* 0x00019200ff187b82 */ /* 0x000e620000000800 */
[-CC-:B--2---:R-:W-:Y:S02]  /*56a0*/  SHF.R.U64 R23, R10, R14.reuse, R9.reuse ;  /* 0x0000000e0a177219 */ /* 0x184fe40000001209 */
[----:B------:R-:W-:-:S05]  /*56b0*/  SHF.R.U32.HI R6, RZ, R14, R9 ;  /* 0x0000000eff067219 */ /* 0x000fca0000011609 */
[----:B------:R-:W2:Y:S01]  /*56c0*/  LDC R26, c[0x0][0x638] ;  /* 0x00018e00ff1a7b82 */ /* 0x000ea20000000800 */
[-C--:B---3--:R-:W-:Y:S02]  /*56d0*/  SHF.L.U32 R8, R8, R27.reuse, RZ ;  /* 0x0000001b08087219 */ /* 0x088fe400000006ff */
[-CC-:B------:R-:W-:Y:S02]  /*56e0*/  SHF.R.U64 R25, R23, R27.reuse, R6.reuse ;  /* 0x0000001b17197219 */ /* 0x180fe40000001206 */
[----:B------:R-:W-:Y:S02]  /*56f0*/  LOP3.LUT R32, RZ, R8, RZ, 0x33, !PT ;  /* 0x00000008ff207212 */ /* 0x000fe400078e33ff */
[----:B------:R-:W-:Y:S01]  /*5700*/  SHF.R.U32.HI R9, RZ, R27, R6 ;  /* 0x0000001bff097219 */ /* 0x000fe20000011606 */
[----:B------:R-:W3:Y:S01]  /*5710*/  LDC R31, c[0x0][0x610] ;  /* 0x00018400ff1f7b82 */ /* 0x000ee20000000800 */
[----:B------:R-:W-:Y:S01]  /*5720*/  IMAD.MOV.U32 R8, RZ, RZ, R25 ;  /* 0x000000ffff087224 */ /* 0x000fe200078e0019 */
[----:B------:R-:W-:Y:S06]  /*5730*/  @!P0 BRA `(.L_x_101) ;  /* 0x0000000000288947 */ /* 0x000fec0003800000 */
        /* <DEDUP_REMOVED lines=10> */
.L_x_101:
[----:B------:R-:W-:Y:S02]  /*57e0*/  ISETP.NE.AND P0, PT, R2, 0x1, PT ;  /* 0x000000010200780c */ /* 0x000fe40003f05270 */
[----:B-1----:R-:W-:Y:S01]  /*57f0*/  SHF.R.U64 R6, R8, R24, R9 ;  /* 0x0000001808067219 */ /* 0x002fe20000001209 */
[----:B0-----:R-:W-:Y:S01]  /*5800*/  VIADD R9, R22, 0xffffffff ;  /* 0xffffffff16097836 */ /* 0x001fe20000000000 */
[----:B------:R-:W-:Y:S02]  /*5810*/  SHF.L.U32 R30, R30, R27, RZ ;  /* 0x0000001b1e1e7219 */ /* 0x000fe400000006ff */
[----:B------:R-:W-:Y:S01]  /*5820*/  LOP3.LUT R5, R23, R32, RZ, 0xc0, !PT ;  /* 0x0000002017057212 */ /* 0x000fe200078ec0ff */
[----:B------:R-:W-:-:S04]  /*5830*/  IMAD.MOV R8, RZ, RZ, -R6 ;  /* 0x000000ffff087224 */ /* 0x000fc800078e0a06 */
[----:B------:R-:W-:Y:S01]  /*5840*/  IMAD R6, R30, R6, R5 ;  /* 0x000000061e067224 */ /* 0x000fe200078e0205 */
[----:B------:R-:W-:Y:S01]  /*5850*/  LOP3.LUT R5, R10, R9, RZ, 0xc0, !PT ;  /* 0x000000090a057212 */ /* 0x000fe200078ec0ff */
[----:B------:R-:W-:Y:S02]  /*5860*/  @P0 IMAD R3, R7, R20, R4 ;  /* 0x0000001407030224 */ /* 0x000fe400078e0204 */
[----:B--2---:R-:W-:Y:S02]  /*5870*/  IMAD R4, R8, R26, R25 ;  /* 0x0000001a08047224 */ /* 0x004fe400078e0219 */
[----:B---3--:R-:W-:Y:S02]  /*5880*/  IMAD R3, R6, R31, R3 ;  /* 0x0000001f06037224 */ /* 0x008fe400078e0203 */
[----:B------:R-:W-:Y:S02]  /*5890*/  IMAD R4, R4, R22, R5 ;  /* 0x0000001604047224 */ /* 0x000fe400078e0205 */
[----:B------:R-:W-:-:S02]  /*58a0*/  IMAD.MOV.U32 R8, RZ, RZ, 0x1 ;  /* 0x00000001ff087424 */ /* 0x000fc400078e00ff */
[----:B------:R-:W-:Y:S01]  /*58b0*/  IMAD.MOV.U32 R6, RZ, RZ, R21 ;  /* 0x000000ffff067224 */ /* 0x000fe200078e0015 */
[----:B------:R-:W-:Y:S02]  /*58c0*/  SEL R13, R4, R3, !P0 ;  /* 0x00000003040d7207 */ /* 0x000fe40004000000 */
[----:B------:R-:W-:-:S07]  /*58d0*/  SEL R19, R3, R4, !P0 ;  /* 0x0000000403137207 */ /* 0x000fce0004000000 */
.L_x_99:
[----:B------:R-:W-:-:S08]  /*58e0*/  NOP ;  /* 0x0000000000007918 */ /* 0x000fd00000000000 */
[----:B------:R-:W0:-:S00]  /*58f0*/  USETMAXREG.DEALLOC.CTAPOOL 0x28 ;  /* 0x00000028000079c8 */ /* 0x000e0000080e0500 */
[----:B0-----:R-:W-:-:S13]  /*5900*/  ISETP.NE.AND P0, PT, R0, RZ, PT ;  /* 0x000000ff0000720c */ /* 0x001fda0003f05270 */
[----:B------:R-:W-:Y:S05]  /*5910*/  @P0 EXIT ;  /* 0x000000000000094d */ /* 0x000fea0003800000 */
[----:B------:R-:W-:Y:S01]  /*5920*/  LOP3.LUT P0, RZ, R8, 0xff, RZ, 0xc0, !PT ;  /* 0x000000ff08ff7812 */ /* 0x000fe2000780c0ff */
[----:B------:R-:W-:Y:S02]  /*5930*/  IMAD.MOV.U32 R10, RZ, RZ, 0x1 ;  /* 0x00000001ff0a7424 */ /* 0x000fe400078e00ff */
[----:B------:R-:W-:-:S10]  /*5940*/  IMAD.MOV.U32 R9, RZ, RZ, RZ ;  /* 0x000000ffff097224 */ /* 0x000fd400078e00ff */
[----:B------:R-:W-:Y:S05]  /*5950*/  @!P0 BRA `(.L_x_102) ;  /* 0x0000000c00f48947 */ /* 0x000fea0003800000 */
[----:B------:R-:W0:Y:S01]  /*5960*/  LDC R0, c[0x0][0x28c] ;  /* 0x0000a300ff007b82 */ /* 0x000e220000000800 */
[----:B------:R-:W-:Y:S01]  /*5970*/  UMOV UR7, 0x1 ;  /* 0x0000000100077882 */ /* 0x000fe20000000000 */
[----:B------:R-:W-:Y:S01]  /*5980*/  ULDC UR21, c[0x0][0x658] ;  /* 0x0001960000157ab9 */ /* 0x000fe20000000800 */
[----:B------:R-:W-:Y:S01]  /*5990*/  UMOV UR6, 0xffffffff ;  /* 0xffffffff00067882 */ /* 0x000fe20000000000 */
[----:B------:R-:W-:Y:S01]  /*59a0*/  BSSY B0, `(.L_x_102) ;  /* 0x00000f8000007945 */ /* 0x000fe20003800000 */
[----:B------:R-:W-:Y:S01]  /*59b0*/  USHF.L.U32 UR6, UR6, UR21, URZ ;  /* 0x0000001506067299 */ /* 0x000fe2000800063f */
[----:B------:R-:W-:Y:S01]  /*59c0*/  LOP3.LUT R12, R18, 0x2, RZ, 0xfc, !PT ;  /* 0x00000002120c7812 */ /* 0x000fe200078efcff */
[----:B------:R-:W-:Y:S01]  /*59d0*/  UMOV UR31, 0x55 ;  /* 0x00000055001f7882 */ /* 0x000fe20000000000 */
[----:B------:R-:W1:Y:S01]  /*59e0*/  S2UR UR5, SR_CgaCtaId ;  /* 0x00000000000579c3 */ /* 0x000e620000008800 */
[----:B------:R-:W-:Y:S01]  /*59f0*/  IMAD.MOV.U32 R10, RZ, RZ, 0x1 ;  /* 0x00000001ff0a7424 */ /* 0x000fe200078e00ff */
[----:B------:R-:W-:Y:S01]  /*5a00*/  ULDC UR13, c[0x0][0x600] ;  /* 0x00018000000d7ab9 */ /* 0x000fe20000000800 */
[----:B------:R-:W-:Y:S01]  /*5a10*/  IMAD.MOV.U32 R9, RZ, RZ, RZ ;  /* 0x000000ffff097224 */ /* 0x000fe200078e00ff */
[----:B------:R-:W-:-:S02]  /*5a20*/  UIADD3 UR13, UR13, -0x1, URZ ;  /* 0xffffffff0d0d7890 */ /* 0x000fc4000fffe03f */
[----:B------:R-:W-:Y:S02]  /*5a30*/  USHF.L.U32 UR21, UR7, UR21, URZ ;  /* 0x0000001507157299 */ /* 0x000fe4000800063f */
[----:B------:R-:W-:Y:S01]  /*5a40*/  ULOP3.LUT UR29, URZ, UR6, URZ, 0x33, !UPT ;  /* 0x000000063f1d7292 */ /* 0x000fe2000f8e333f */
[----:B0-----:R-:W-:-:S05]  /*5a50*/  VIADD R0, R0, 0x7f ;  /* 0x0000007f00007836 */ /* 0x001fca0000000000 */
[----:B------:R-:W-:Y:S01]  /*5a60*/  SHF.R.S32.HI R3, RZ, 0x1f, R0 ;  /* 0x0000001fff037819 */ /* 0x000fe20000011400 */
[----:B-1----:R-:W-:-:S03]  /*5a70*/  ULOP3.LUT UR4, UR5, 0x1, URZ, 0xc0, !UPT ;  /* 0x0000000105047892 */ /* 0x002fc6000f8ec03f */
[----:B------:R-:W-:Y:S01]  /*5a80*/  LEA.HI R3, R3, R0, RZ, 0x7 ;  /* 0x0000000003037211 */ /* 0x000fe200078f38ff */
[----:B------:R-:W-:Y:S01]  /*5a90*/  USHF.R.U32.HI UR46, URZ, 0x1, UR5 ;  /* 0x000000013f2e7899 */ /* 0x000fe20008011605 */
[----:B------:R-:W-:Y:S01]  /*5aa0*/  IMAD.MOV.U32 R0, RZ, RZ, 0x1 ;  /* 0x00000001ff007424 */ /* 0x000fe200078e00ff */
[----:B------:R-:W-:Y:S01]  /*5ab0*/  USHF.L.U32 UR22, UR5, 0x5, URZ ;  /* 0x0000000505167899 */ /* 0x000fe2000800063f */
[--C-:B------:R-:W-:Y:S01]  /*5ac0*/  SHF.R.S32.HI R8, RZ, 0x7, R3.reuse ;  /* 0x00000007ff087819 */ /* 0x100fe20000011403 */
[----:B------:R-:W-:Y:S02]  /*5ad0*/  USHF.L.U32 UR23, UR5, 0xa, URZ ;  /* 0x0000000a05177899 */ /* 0x000fe4000800063f */
[----:B------:R-:W-:Y:S01]  /*5ae0*/  ULOP3.LUT UR5, UR5, 0xfffffffe, URZ, 0xc0, !UPT ;  /* 0xfffffffe05057892 */ /* 0x000fe2000f8ec03f */
[----:B------:R-:W-:Y:S01]  /*5af0*/  PRMT R3, R0, 0x7610, R3 ;  /* 0x0000761000037816 */ /* 0x000fe20000000003 */
[----:B------:R-:W-:Y:S01]  /*5b00*/  UISETP.GT.U32.AND UP0, UPT, UR4, 0xffff, UPT ;  /* 0x0000ffff0400788c */ /* 0x000fe2000bf04070 */
[----:B------:R-:W-:Y:S01]  /*5b10*/  VIADD R0, R8, 0x1 ;  /* 0x0000000108007836 */ /* 0x000fe20000000000 */
[----:B------:R-:W-:-:S02]  /*5b20*/  USHF.L.U32 UR30, UR7, UR5, URZ ;  /* 0x00000005071e7299 */ /* 0x000fc4000800063f */
[----:B------:R-:W-:Y:S02]  /*5b30*/  ULOP3.LUT UR5, UR5, 0x1, URZ, 0xfc, !UPT ;  /* 0x0000000105057892 */ /* 0x000fe4000f8efc3f */
[----:B------:R-:W-:Y:S02]  /*5b40*/  USEL UR4, UR4, 0xffff, !UP0 ;  /* 0x0000ffff04047887 */ /* 0x000fe4000c000000 */
[----:B------:R-:W-:Y:S02]  /*5b50*/  USHF.L.U32 UR5, UR7, UR5, URZ ;  /* 0x0000000507057299 */ /* 0x000fe4000800063f */
[----:B------:R-:W-:Y:S02]  /*5b60*/  ULOP3.LUT UR4, UR4, 0xffff, URZ, 0xc0, !UPT ;  /* 0x0000ffff04047892 */ /* 0x000fe4000f8ec03f */
[----:B------:R-:W-:Y:S02]  /*5b70*/  ULOP3.LUT UR30, UR30, UR5, URZ, 0xfc, !UPT ;  /* 0x000000051e1e7292 */ /* 0x000fe4000f8efc3f */
[----:B------:R-:W-:-:S02]  /*5b80*/  USHF.L.U32 UR31, UR31, UR4, URZ ;  /* 0x000000041f1f7299 */ /* 0x000fc4000800063f */
[----:B------:R-:W-:Y:S02]  /*5b90*/  ULOP3.LUT UR22, UR22, 0x20, URZ, 0xc0, !UPT ;  /* 0x0000002016167892 */ /* 0x000fe4000f8ec03f */
[----:B------:R-:W-:Y:S01]  /*5ba0*/  ULOP3.LUT UR23, UR23, 0x400, URZ, 0xc0, !UPT ;  /* 0x0000040017177892 */ /* 0x000fe2000f8ec03f */
[----:B------:R-:W-:-:S11]  /*5bb0*/  ULDC.64 UR4, c[0x0][0x198] ;  /* 0x0000660000047ab9 */ /* 0x000fd60000000a00 */
.L_x_113:
[----:B------:R-:W-:-:S03]  /*5bc0*/  UMOV UR6, 0xffffffff ;  /* 0xffffffff00067882 */ /* 0x000fc60000000000 */
[----:B------:R-:W-:Y:S05]  /*5bd0*/  BRA.DIV UR6, `(.L_x_103) ;  /* 0x0000000e06f47947 */ /* 0x000fea000b800000 */
[----:B------:R-:W-:-:S13]  /*5be0*/  ELECT P6, URZ, PT ;  /* 0x00000000003f782f */ /* 0x000fda00038c0000 */
.L_x_122:
[----:B------:R-:W0:Y:S01]  /*5bf0*/  LDC R4, c[0x0][0x28c] ;  /* 0x0000a300ff047b82 */ /* 0x000e220000000800 */
[----:B------:R-:W-:Y:S01]  /*5c00*/  BSSY B1, `(.L_x_104) ;  /* 0x000005e000017945 */ /* 0x000fe20003800000 */
[----:B0-----:R-:W-:-:S13]  /*5c10*/  ISETP.LT.OR P6, PT, R4, 0x1, !P6 ;  /* 0x000000010400780c */ /* 0x001fda00077c1670 */
[----:B------:R-:W-:Y:S05]  /*5c20*/  @P6 BRA `(.L_x_105) ;  /* 0x00000004006c6947 */ /* 0x000fea0003800000 */
[----:B------:R-:W-:Y:S01]  /*5c30*/  LEA R19, R19, UR46, 0x2 ;  /* 0x0000002e13137c11 */ /* 0x000fe2000f8e10ff */
[----:B------:R-:W-:Y:S01]  /*5c40*/  IMAD.MOV.U32 R21, RZ, RZ, RZ ;  /* 0x000000ffff157224 */ /* 0x000fe200078e00ff */
[----:B------:R-:W-:Y:S01]  /*5c50*/  LEA R15, R13, UR22, 0x6 ;  /* 0x000000160d0f7c11 */ /* 0x000fe2000f8e30ff */
[----:B------:R-:W-:Y:S02]  /*5c60*/  IMAD.MOV.U32 R4, RZ, RZ, R0 ;  /* 0x000000ffff047224 */ /* 0x000fe400078e0000 */
[----:B------:R-:W-:Y:S02]  /*5c70*/  IMAD.MOV.U32 R5, RZ, RZ, R10 ;  /* 0x000000ffff057224 */ /* 0x000fe400078e000a */
[----:B------:R-:W-:Y:S02]  /*5c80*/  IMAD.MOV.U32 R7, RZ, RZ, R9 ;  /* 0x000000ffff077224 */ /* 0x000fe400078e0009 */
[----:B------:R-:W-:-:S07]  /*5c90*/  IMAD.SHL.U32 R19, R19, 0x20, RZ ;  /* 0x0000002013137824 */ /* 0x000fce00078e00ff */
.L_x_108:
[----:B------:R-:W0:Y:S01]  /*5ca0*/  S2R R14, SR_CgaCtaId ;  /* 0x00000000000e7919 */ /* 0x000e220000008800 */
[----:B------:R-:W-:Y:S02]  /*5cb0*/  MOV R13, 0x400 ;  /* 0x00000400000d7802 */ /* 0x000fe40000000f00 */
[----:B------:R-:W-:Y:S02]  /*5cc0*/  ISETP.NE.AND P1, PT, R11, RZ, PT ;  /* 0x000000ff0b00720c */ /* 0x000fe40003f25270 */
[----:B0-----:R-:W-:Y:S02]  /*5cd0*/  LEA R22, R14, R13, 0x18 ;  /* 0x0000000d0e167211 */ /* 0x001fe400078ec0ff */
[----:B------:R-:W-:-:S09]  /*5ce0*/  SHF.L.U32 R13, R5, 0x1f, RZ ;  /* 0x0000001f050d7819 */ /* 0x000fd200000006ff */
[----:B------:R-:W0:Y:S01]  /*5cf0*/  @!P1 LDC R14, c[0x0][0x500] ;  /* 0x00014000ff0e9b82 */ /* 0x000e220000000800 */
[----:B------:R-:W-:-:S04]  /*5d00*/  IMAD R20, R7, 0x8, R22 ;  /* 0x0000000807147824 */ /* 0x000fc800078e0216 */
[----:B------:R-:W1:Y:S02]  /*5d10*/  SYNCS.PHASECHK.TRANS64.TRYWAIT P0, [R20+URZ+0x10], R13 ;  /* 0x0000100d140075a7 */ /* 0x000e64000800017f */
[----:B-1----:R-:W-:Y:S05]  /*5d20*/  @!P0 BRA `(.L_x_106) ;  /* 0x0000000c00c08947 */ /* 0x002fea0003800000 */
.L_x_123:
[----:B-1----:R-:W-:Y:S01]  /*5d30*/  PRMT R13, R12, 0x9910, RZ ;  /* 0x000099100c0d7816 */ /* 0x002fe200000000ff */
[----:B0-----:R0:W-:Y:S03]  /*5d40*/  @!P1 SYNCS.ARRIVE.TRANS64 RZ, [R20+URZ], R14 ;  /* 0x0000000e14ff99a7 */ /* 0x0011e6000800003f */
[----:B------:R-:W-:-:S13]  /*5d50*/  ISETP.NE.AND P0, PT, R13, 0x2, PT ;  /* 0x000000020d00780c */ /* 0x000fda0003f05270 */
[----:B0-----:R-:W-:Y:S05]  /*5d60*/  @P0 BRA `(.L_x_107) ;  /* 0x0000000000040947 */ /* 0x001fea0003800000 */
[----:B------:R-:W-:Y:S01]  /*5d70*/  BPT.TRAP 0x1 ;  /* 0x000000040000795c */ /* 0x000fe20000300000 */
.L_x_107:
[C---:B------:R-:W-:Y:S01]  /*5d80*/  LEA R13, R7.reuse, UR46, 0x4 ;  /* 0x0000002e070d7c11 */ /* 0x040fe2000f8e20ff */
[----:B------:R-:W-:Y:S01]  /*5d90*/  UIADD3 UR54, UP0, UR4, 0xf0, URZ ;  /* 0x000000f004367890 */ /* 0x000fe2000ff1e03f */
[----:B------:R-:W-:Y:S01]  /*5da0*/  LEA R14, R7, UR23, 0xd ;  /* 0x00000017070e7c11 */ /* 0x000fe2000f8e68ff */
[----:B------:R-:W-:Y:S01]  /*5db0*/  UPRMT UR47, URZ, 0x5410, UR31 ;  /* 0x000054103f2f7896 */ /* 0x000fe2000800001f */
[----:B------:R-:W-:Y:S01]  /*5dc0*/  R2UR UR10, R21 ;  /* 0x00000000150a72ca */ /* 0x000fe200000e0000 */
[----:B------:R-:W-:Y:S01]  /*5dd0*/  IMAD.SHL.U32 R13, R13, 0x400, RZ ;  /* 0x000004000d0d7824 */ /* 0x000fe200078e00ff */
[----:B------:R-:W-:Y:S01]  /*5de0*/  R2UR UR9, R20 ;  /* 0x00000000140972ca */ /* 0x000fe200000e0000 */
[--C-:B------:R-:W-:Y:S01]  /*5df0*/  IMAD R14, R14, 0x4, R22.reuse ;  /* 0x000000040e0e7824 */ /* 0x100fe200078e0216 */
[----:B------:R-:W-:Y:S01]  /*5e00*/  R2UR UR11, R19 ;  /* 0x00000000130b72ca */ /* 0x000fe200000e0000 */
[----:B------:R-:W-:Y:S01]  /*5e10*/  IMAD R13, R13, 0x4, R22 ;  /* 0x000000040d0d7824 */ /* 0x000fe200078e0216 */
[----:B------:R-:W-:Y:S01]  /*5e20*/  R2UR UR12, R6 ;  /* 0x00000000060c72ca */ /* 0x000fe200000e0000 */
[----:B------:R-:W-:Y:S01]  /*5e30*/  UIADD3.X UR55, URZ, UR5, URZ, UP0, !UPT ;  /* 0x000000053f377290 */ /* 0x000fe200087fe43f */
[----:B------:R-:W-:Y:S01]  /*5e40*/  R2UR UR18, R14 ;  /* 0x000000000e1272ca */ /* 0x000fe200000e0000 */
[----:B------:R-:W-:Y:S01]  /*5e50*/  VIADD R4, R4, 0xffffffff ;  /* 0xffffffff04047836 */ /* 0x000fe20000000000 */
[----:B------:R-:W-:Y:S01]  /*5e60*/  R2UR UR40, R13 ;  /* 0x000000000d2872ca */ /* 0x000fe200000e0000 */
[----:B------:R-:W-:Y:S01]  /*5e70*/  UIADD3 UR14, UP1, UR4, 0x1f0, URZ ;  /* 0x000001f0040e7890 */ /* 0x000fe2000ff3e03f */
[----:B------:R-:W-:Y:S01]  /*5e80*/  R2UR UR35, R15 ;  /* 0x000000000f2372ca */ /* 0x000fe200000e0000 */
[----:B------:R-:W-:Y:S01]  /*5e90*/  UIADD3 UR58, UR10, 0x20, URZ ;  /* 0x000000200a3a7890 */ /* 0x000fe2000fffe03f */
[----:B------:R-:W-:Y:S01]  /*5ea0*/  ISETP.GT.AND P1, PT, R4, 0x1, PT ;  /* 0x000000010400780c */ /* 0x000fe20003f24270 */
[----:B------:R-:W-:Y:S01]  /*5eb0*/  UIADD3 UR50, UR10, 0x40, URZ ;  /* 0x000000400a327890 */ /* 0x000fe2000fffe03f */
[----:B------:R-:W-:Y:S01]  /*5ec0*/  VIADD R7, R7, 0x1 ;  /* 0x0000000107077836 */ /* 0x000fe20000000000 */
[----:B------:R-:W-:Y:S01]  /*5ed0*/  UIADD3 UR42, UR10, 0x60, URZ ;  /* 0x000000600a2a7890 */ /* 0x000fe2000fffe03f */
[----:B------:R-:W-:Y:S01]  /*5ee0*/  VIADD R21, R21, 0x80 ;  /* 0x0000008015157836 */ /* 0x000fe20000000000 */
[----:B------:R-:W-:Y:S01]  /*5ef0*/  UMOV UR6, 0x0 ;  /* 0x0000000000067882 */ /* 0x000fe20000000000 */
[----:B------:R-:W-:Y:S01]  /*5f00*/  UMOV UR7, 0x10000000 ;  /* 0x1000000000077882 */ /* 0x000fe20000000000 */
[----:B------:R-:W-:Y:S01]  /*5f10*/  UIADD3.X UR15, URZ, UR5, URZ, UP1, !UPT ;  /* 0x000000053f0f7290 */ /* 0x000fe20008ffe43f */
[----:B------:R-:W-:Y:S01]  /*5f20*/  ISETP.NE.AND P0, PT, R7, 0x2, PT ;  /* 0x000000020700780c */ /* 0x000fe20003f05270 */
[----:B------:R-:W-:-:S02]  /*5f30*/  UIADD3 UR8, UR40, 0x100, URZ ;  /* 0x0000010028087890 */ /* 0x000fc4000fffe03f */
[----:B------:R-:W-:Y:S01]  /*5f40*/  UIADD3 UR56, UR40, 0x4100, URZ ;  /* 0x0000410028387890 */ /* 0x000fe2000fffe03f */
[----:B------:R-:W-:Y:S01]  /*5f50*/  SEL R14, RZ, 0x1, P0 ;  /* 0x00000001ff0e7807 */ /* 0x000fe20000000000 */
[----:B------:R-:W-:Y:S01]  /*5f60*/  UIADD3 UR48, UR40, 0x8100, URZ ;  /* 0x0000810028307890 */ /* 0x000fe2000fffe03f */
[----:B------:R-:W-:Y:S01]  /*5f70*/  SEL R7, R7, RZ, P0 ;  /* 0x000000ff07077207 */ /* 0x000fe20000000000 */
[----:B------:R-:W-:Y:S01]  /*5f80*/  UIADD3 UR40, UR40, 0xc100, URZ ;  /* 0x0000c10028287890 */ /* 0x000fe2000fffe03f */
[----:B------:R-:W-:Y:S01]  /*5f90*/  LOP3.LUT R5, R5, R14, RZ, 0x3c, !PT ;  /* 0x0000000e05057212 */ /* 0x000fe200078e3cff */
[----:B------:R-:W-:Y:S01]  /*5fa0*/  UIADD3 UR32, UR18, 0x20100, URZ ;  /* 0x0002010012207890 */ /* 0x000fe2000fffe03f */
[----:B------:R0:W-:Y:S01]  /*5fb0*/  UTMALDG.3D.MULTICAST [UR8], [UR54], UR47, desc[UR6] ;  /* 0x00000608360073b4 */ /* 0x0001e2000801182f */
[----:B------:R-:W-:Y:S02]  /*5fc0*/  UPRMT UR45, URZ, 0x5410, UR30 ;  /* 0x000054103f2d7896 */ /* 0x000fe4000800001e */
[----:B------:R-:W-:-:S02]  /*5fd0*/  UIADD3 UR24, UR18, 0x22100, URZ ;  /* 0x0002210012187890 */ /* 0x000fc4000fffe03f */
[----:B------:R-:W-:Y:S01]  /*5fe0*/  UIADD3 UR16, UR18, 0x24100, URZ ;  /* 0x0002410012107890 */ /* 0x000fe2000fffe03f */
[----:B------:R-:W-:Y:S01]  /*5ff0*/  UMOV UR57, UR9 ;  /* 0x0000000900397c82 */ /* 0x000fe20008000000 */
        /* <DEDUP_REMOVED lines=8> */
[----:B------:R1:W-:Y:S01]  /*6080*/  UTMALDG.3D.MULTICAST [UR56], [UR54], UR47, desc[UR6] ;  /* 0x00000638360073b4 */ /* 0x0003e2000801182f */
        /* <DEDUP_REMOVED lines=9> */
[----:B0-----:R-:W-:Y:S01]  /*6120*/  UIADD3 UR8, UR18, 0x26100, URZ ;  /* 0x0002610012087890 */ /* 0x001fe2000fffe03f */
[----:B------:R-:W-:Y:S01]  /*6130*/  UMOV UR19, UR35 ;  /* 0x0000002300137c82 */ /* 0x000fe20008000000 */
[----:B------:R-:W-:Y:S01]  /*6140*/  UMOV UR20, UR12 ;  /* 0x0000000c00147c82 */ /* 0x000fe20008000000 */
[----:B------:R-:W-:Y:S01]  /*6150*/  UMOV UR18, UR50 ;  /* 0x0000003200127c82 */ /* 0x000fe20008000000 */
[----:B------:R-:W-:Y:S01]  /*6160*/  UMOV UR11, UR35 ;  /* 0x00000023000b7c82 */ /* 0x000fe20008000000 */
[----:B------:R1:W-:Y:S01]  /*6170*/  UTMALDG.3D.MULTICAST [UR40], [UR54], UR47, desc[UR6] ;  /* 0x00000628360073b4 */ /* 0x0003e2000801182f */
[----:B------:R-:W-:Y:S01]  /*6180*/  UMOV UR10, UR42 ;  /* 0x0000002a000a7c82 */ /* 0x000fe20008000000 */
[----:B------:R1:W-:Y:S01]  /*6190*/  UTMALDG.3D.MULTICAST [UR32], [UR14], UR45, desc[UR6] ;  /* 0x000006200e0073b4 */ /* 0x0003e2000801182d */
[----:B------:R1:W-:Y:S01]  /*61a0*/  UTMALDG.3D.MULTICAST [UR24], [UR14], UR45, desc[UR6] ;  /* 0x000006180e0073b4 */ /* 0x0003e2000801182d */
[----:B------:R1:W-:Y:S01]  /*61b0*/  UTMALDG.3D.MULTICAST [UR16], [UR14], UR45, desc[UR6] ;  /* 0x000006100e0073b4 */ /* 0x0003e2000801182d */
[----:B------:R1:W-:Y:S02]  /*61c0*/  UTMALDG.3D.MULTICAST [UR8], [UR14], UR45, desc[UR6] ;  /* 0x000006080e0073b4 */ /* 0x0003e4000801182d */
[----:B-1----:R-:W-:Y:S05]  /*61d0*/  @P1 BRA `(.L_x_108) ;  /* 0xfffffff800b01947 */ /* 0x002fea000383ffff */
.L_x_105:
[----:B------:R-:W-:Y:S05]  /*61e0*/  BSYNC B1 ;  /* 0x0000000000017941 */ /* 0x000fea0003800000 */
.L_x_104:
[----:B------:R-:W-:Y:S01]  /*61f0*/  LOP3.LUT P1, RZ, R3, 0xff, RZ, 0xc0, !PT ;  /* 0x000000ff03ff7812 */ /* 0x000fe2000782c0ff */
[----:B------:R-:W-:Y:S01]  /*6200*/  IMAD.IADD R9, R8, 0x1, R9 ;  /* 0x0000000108097824 */ /* 0x000fe200078e0209 */
[----:B------:R-:W-:Y:S01]  /*6210*/  IADD3 R16, P2, R16, UR38, RZ ;  /* 0x0000002610107c10 */ /* 0x000fe2000ff5e0ff */
[----:B------:R-:W-:Y:S01]  /*6220*/  ULDC.64 UR6, c[0x0][0x650] ;  /* 0x0001940000067ab9 */ /* 0x000fe20000000a00 */
[----:B------:R-:W-:Y:S01]  /*6230*/  BSSY B1, `(.L_x_109) ;  /* 0x000006c000017945 */ /* 0x000fe20003800000 */
[----:B------:R-:W-:Y:S01]  /*6240*/  IMAD.MOV.U32 R19, RZ, RZ, -0x1 ;  /* 0xffffffffff137424 */ /* 0x000fe200078e00ff */
[----:B------:R-:W-:Y:S01]  /*6250*/  SHF.R.U32.HI R3, RZ, 0x1, R9 ;  /* 0x00000001ff037819 */ /* 0x000fe20000011609 */
[----:B------:R-:W-:Y:S01]  /*6260*/  IMAD.MOV.U32 R13, RZ, RZ, -0x1 ;  /* 0xffffffffff0d7424 */ /* 0x000fe200078e00ff */
[----:B------:R-:W-:Y:S01]  /*6270*/  ISETP.GT.U32.AND P0, PT, R9, 0x1, PT ;  /* 0x000000010900780c */ /* 0x000fe20003f04070 */
[----:B------:R-:W-:Y:S01]  /*6280*/  IMAD.MOV.U32 R6, RZ, RZ, -0x1 ;  /* 0xffffffffff067424 */ /* 0x000fe200078e00ff */
[----:B------:R-:W-:-:S02]  /*6290*/  LOP3.LUT R3, R3, 0x1, RZ, 0xc0, !PT ;  /* 0x0000000103037812 */ /* 0x000fc400078ec0ff */
[----:B------:R-:W-:Y:S01]  /*62a0*/  ISETP.LT.U32.AND P0, PT, R8, 0x2, P0 ;  /* 0x000000020800780c */ /* 0x000fe20000701070 */
[----:B------:R-:W0:Y:S01]  /*62b0*/  @P1 S2R R5, SR_CgaCtaId ;  /* 0x0000000000051919 */ /* 0x000e220000008800 */
[----:B------:R-:W-:Y:S02]  /*62c0*/  @P1 MOV R4, 0x400 ;  /* 0x0000040000041802 */ /* 0x000fe40000000f00 */
[----:B------:R-:W-:Y:S02]  /*62d0*/  IADD3.X R17, R17, UR37, RZ, P2, !PT ;  /* 0x0000002511117c10 */ /* 0x000fe400097fe4ff */
[----:B------:R-:W-:Y:S02]  /*62e0*/  ISETP.GE.U32.AND P2, PT, R16, UR6, PT ;  /* 0x0000000610007c0c */ /* 0x000fe4000bf46070 */
[----:B------:R-:W-:Y:S02]  /*62f0*/  LOP3.LUT R9, R9, 0x1, RZ, 0xc0, !PT ;  /* 0x0000000109097812 */ /* 0x000fe400078ec0ff */
[----:B0-----:R-:W-:-:S04]  /*6300*/  @P1 LEA R4, R5, R4, 0x18 ;  /* 0x0000000405041211 */ /* 0x001fc800078ec0ff */
[----:B------:R0:W-:Y:S01]  /*6310*/  @P1 SYNCS.ARRIVE.TRANS64.A1T0 RZ, [R4+URZ+0x38], RZ ;  /* 0x000038ff04ff19a7 */ /* 0x0001e2000810003f */
[----:B------:R-:W-:Y:S02]  /*6320*/  ISETP.NE.U32.AND P1, PT, R3, 0x1, PT ;  /* 0x000000010300780c */ /* 0x000fe40003f25070 */
[----:B------:R-:W-:Y:S02]  /*6330*/  SEL R3, RZ, 0x1, !P0 ;  /* 0x00000001ff037807 */ /* 0x000fe40004000000 */
[----:B------:R-:W-:Y:S02]  /*6340*/  ISETP.GE.U32.AND.EX P0, PT, R17, UR7, PT, P2 ;  /* 0x0000000711007c0c */ /* 0x000fe4000bf06120 */
[----:B------:R-:W-:-:S04]  /*6350*/  ISETP.GT.U32.AND P1, PT, R8, 0x1, !P1 ;  /* 0x000000010800780c */ /* 0x000fc80004f24070 */
[----:B0-----:R-:W-:-:S04]  /*6360*/  SEL R4, RZ, 0x1, !P1 ;  /* 0x00000001ff047807 */ /* 0x001fc80004800000 */
[--C-:B------:R-:W-:Y:S02]  /*6370*/  LOP3.LUT R10, R4, R10, R3.reuse, 0x96, !PT ;  /* 0x0000000a040a7212 */ /* 0x100fe400078e9603 */
[----:B------:R-:W-:Y:S02]  /*6380*/  PRMT R4, RZ, 0x7610, R4 ;  /* 0x00007610ff047816 */ /* 0x000fe40000000004 */
[----:B------:R-:W-:Y:S01]  /*6390*/  PRMT R3, RZ, 0x7610, R3 ;  /* 0x00007610ff037816 */ /* 0x000fe20000000003 */
[----:B------:R-:W-:Y:S06]  /*63a0*/  @P0 BRA `(.L_x_110) ;  /* 0x0000000400500947 */ /* 0x000fec0003800000 */
[----:B------:R-:W0:Y:S01]  /*63b0*/  S2R R15, SR_CTAID.X ;  /* 0x00000000000f7919 */ /* 0x000e220000002500 */
[----:B------:R-:W-:Y:S01]  /*63c0*/  ULDC.64 UR6, c[0x0][0x628] ;  /* 0x00018a0000067ab9 */ /* 0x000fe20000000a00 */
[----:B------:R-:W1:Y:S01]  /*63d0*/  LDC R20, c[0x0][0x144] ;  /* 0x00005100ff147b82 */ /* 0x000e620000000800 */
[----:B------:R-:W-:Y:S01]  /*63e0*/  ISETP.NE.U32.AND P0, PT, RZ, UR6, PT ;  /* 0x00000006ff007c0c */ /* 0x000fe2000bf05070 */
[----:B------:R-:W2:Y:S01]  /*63f0*/  S2R R13, SR_CTAID.Y ;  /* 0x00000000000d7919 */ /* 0x000ea20000002600 */
[----:B------:R-:W-:Y:S01]  /*6400*/  ULDC UR8, c[0x0][0x150] ;  /* 0x0000540000087ab9 */ /* 0x000fe20000000800 */
[----:B------:R-:W-:Y:S01]  /*6410*/  ULDC UR9, c[0x0][0x630] ;  /* 0x00018c0000097ab9 */ /* 0x000fe20000000800 */
[----:B------:R-:W-:Y:S01]  /*6420*/  ISETP.NE.AND.EX P0, PT, RZ, UR7, PT, P0 ;  /* 0x00000007ff007c0c */ /* 0x000fe2000bf05300 */
[----:B------:R-:W-:Y:S01]  /*6430*/  IMAD.MOV.U32 R4, RZ, RZ, R16 ;  /* 0x000000ffff047224 */ /* 0x000fe200078e0010 */
[----:B0-----:R-:W-:-:S05]  /*6440*/  I2FP.F32.U32 R5, R15 ;  /* 0x0000000f00057245 */ /* 0x001fca0000201000 */
[----:B------:R-:W-:Y:S01]  /*6450*/  FMUL R21, R5, UR8 ;  /* 0x0000000805157c20 */ /* 0x000fe20008400000 */
[----:B------:R-:W-:-:S05]  /*6460*/  IMAD.MOV.U32 R5, RZ, RZ, R17 ;  /* 0x000000ffff057224 */ /* 0x000fca00078e0011 */
[----:B--2---:R-:W-:Y:S05]  /*6470*/  @!P0 BRA `(.L_x_111) ;  /* 0x0000000000288947 */ /* 0x004fea0003800000 */
[----:B------:R-:W-:Y:S02]  /*6480*/  ULDC UR8, c[0x0][0x634] ;  /* 0x00018d0000087ab9 */ /* 0x000fe40000000800 */
[----:B------:R-:W-:-:S05]  /*6490*/  IADD3 R5, P0, R16, UR8, RZ ;  /* 0x0000000810057c10 */ /* 0x000fca000ff1e0ff */
[----:B------:R-:W-:-:S04]  /*64a0*/  IMAD.X R19, RZ, RZ, R17, P0 ;  /* 0x000000ffff137224 */ /* 0x000fc800000e0611 */
[----:B------:R-:W-:-:S04]  /*64b0*/  IMAD.WIDE.U32 R6, R19, UR6, RZ ;  /* 0x0000000613067c25 */ /* 0x000fc8000f8e00ff */
[----:B------:R-:W-:-:S04]  /*64c0*/  IMAD.WIDE.U32 R6, P0, R5, UR7, R6 ;  /* 0x0000000705067c25 */ /* 0x000fc8000f800006 */
[----:B------:R-:W-:-:S04]  /*64d0*/  IMAD.WIDE.U32 R4, R5, UR6, RZ ;  /* 0x0000000605047c25 */ /* 0x000fc8000f8e00ff */
[----:B------:R-:W-:Y:S01]  /*64e0*/  IMAD.MOV.U32 R4, RZ, RZ, R7 ;  /* 0x000000ffff047224 */ /* 0x000fe200078e0007 */
[----:B------:R-:W-:Y:S01]  /*64f0*/  IADD3 RZ, P1, R5, R6, RZ ;  /* 0x0000000605ff7210 */ /* 0x000fe20007f3e0ff */
[----:B------:R-:W-:-:S04]  /*6500*/  IMAD.X R5, RZ, RZ, RZ, P0 ;  /* 0x000000ffff057224 */ /* 0x000fc800000e06ff */
[----:B------:R-:W-:-:S08]  /*6510*/  IMAD.WIDE.U32.X R4, R19, UR7, R4, P1 ;  /* 0x0000000713047c25 */ /* 0x000fd000088e0404 */
.L_x_111:
[--C-:B------:R-:W-:Y:S01]  /*6520*/  SHF.R.U64 R14, R4, UR9, R5.reuse ;  /* 0x00000009040e7c19 */ /* 0x100fe20008001205 */
[----:B------:R-:W0:Y:S01]  /*6530*/  F2I.U32.TRUNC.NTZ R21, R21 ;  /* 0x0000001500157305 */ /* 0x000e22000020f000 */
[----:B------:R-:W-:Y:S01]  /*6540*/  SHF.R.U32.HI R4, RZ, UR9, R5 ;  /* 0x00000009ff047c19 */ /* 0x000fe20008011605 */
[----:B------:R-:W-:Y:S01]  /*6550*/  ULDC.64 UR6, c[0x0][0x620] ;  /* 0x0001880000067ab9 */ /* 0x000fe20000000a00 */
[----:B------:R-:W-:Y:S01]  /*6560*/  IADD3 R7, P0, RZ, -R14, RZ ;  /* 0x8000000eff077210 */ /* 0x000fe20007f1e0ff */
[----:B------:R-:W-:Y:S01]  /*6570*/  ULDC.64 UR8, c[0x0][0x640] ;  /* 0x0001900000087ab9 */ /* 0x000fe20000000a00 */
[----:B------:R-:W2:Y:S03]  /*6580*/  LDC R22, c[0x0][0x148] ;  /* 0x00005200ff167b82 */ /* 0x000ea60000000800 */
[----:B------:R-:W-:Y:S01]  /*6590*/  IMAD.X R4, RZ, RZ, ~R4, P0 ;  /* 0x000000ffff047224 */ /* 0x000fe200000e0e04 */
[----:B------:R-:W-:-:S03]  /*65a0*/  ISETP.NE.U32.AND P0, PT, RZ, UR8, PT ;  /* 0x00000008ff007c0c */ /* 0x000fc6000bf05070 */
[----:B------:R-:W-:Y:S01]  /*65b0*/  IMAD R6, R4, UR6, RZ ;  /* 0x0000000604067c24 */ /* 0x000fe2000f8e02ff */
[----:B------:R-:W-:Y:S01]  /*65c0*/  ISETP.NE.AND.EX P0, PT, RZ, UR9, PT, P0 ;  /* 0x00000009ff007c0c */ /* 0x000fe2000bf05300 */
[----:B------:R-:W-:Y:S01]  /*65d0*/  IMAD.WIDE.U32 R4, R7, UR6, R16 ;  /* 0x0000000607047c25 */ /* 0x000fe2000f8e0010 */
[----:B------:R-:W-:-:S03]  /*65e0*/  ULDC UR6, c[0x0][0x618] ;  /* 0x0001860000067ab9 */ /* 0x000fc60000000800 */
[----:B------:R-:W-:Y:S01]  /*65f0*/  IMAD R7, R7, UR7, R6 ;  /* 0x0000000707077c24 */ /* 0x000fe2000f8e0206 */
[----:B------:R-:W-:Y:S01]  /*6600*/  ULDC UR7, c[0x0][0x154] ;  /* 0x0000550000077ab9 */ /* 0x000fe20000000800 */
[----:B0-----:R-:W-:Y:S02]  /*6610*/  IMAD.MOV R6, RZ, RZ, -R21 ;  /* 0x000000ffff067224 */ /* 0x001fe400078e0a15 */
[----:B------:R-:W-:Y:S02]  /*6620*/  IMAD.IADD R5, R5, 0x1, R7 ;  /* 0x0000000105057824 */ /* 0x000fe400078e0207 */
[----:B-1----:R-:W-:Y:S01]  /*6630*/  IMAD R15, R20, R6, R15 ;  /* 0x00000006140f7224 */ /* 0x002fe200078e020f */
[----:B------:R-:W-:Y:S02]  /*6640*/  I2FP.F32.U32 R6, R13 ;  /* 0x0000000d00067245 */ /* 0x000fe40000201000 */
[--C-:B------:R-:W-:Y:S02]  /*6650*/  SHF.R.U64 R19, R4, UR6, R5.reuse ;  /* 0x0000000604137c19 */ /* 0x100fe40008001205 */
[----:B------:R-:W-:Y:S01]  /*6660*/  SHF.R.U32.HI R4, RZ, UR6, R5 ;  /* 0x00000006ff047c19 */ /* 0x000fe20008011605 */
[----:B------:R-:W-:Y:S01]  /*6670*/  FMUL R6, R6, UR7 ;  /* 0x0000000706067c20 */ /* 0x000fe20008400000 */
[----:B------:R-:W-:-:S02]  /*6680*/  ULDC UR6, c[0x0][0x608] ;  /* 0x0001820000067ab9 */ /* 0x000fc40000000800 */
[--C-:B------:R-:W-:Y:S01]  /*6690*/  SHF.R.U64 R21, R19, UR6, R4.reuse ;  /* 0x0000000613157c19 */ /* 0x100fe20008001204 */
[----:B------:R0:W1:Y:S01]  /*66a0*/  F2I.U32.TRUNC.NTZ R24, R6 ;  /* 0x0000000600187305 */ /* 0x000062000020f000 */
[----:B------:R-:W-:Y:S01]  /*66b0*/  SHF.R.U32.HI R4, RZ, UR6, R4 ;  /* 0x00000006ff047c19 */ /* 0x000fe20008011604 */
[----:B------:R-:W-:-:S03]  /*66c0*/  ULDC UR6, c[0x0][0x658] ;  /* 0x0001960000067ab9 */ /* 0x000fc60000000800 */
[--C-:B------:R-:W-:Y:S02]  /*66d0*/  SHF.R.U64 R20, R21, UR6, R4.reuse ;  /* 0x0000000615147c19 */ /* 0x100fe40008001204 */
[----:B------:R-:W-:-:S03]  /*66e0*/  SHF.R.U32.HI R23, RZ, UR6, R4 ;  /* 0x00000006ff177c19 */ /* 0x000fc60008011604 */
[----:B------:R-:W-:Y:S02]  /*66f0*/  IMAD.MOV.U32 R4, RZ, RZ, R20 ;  /* 0x000000ffff047224 */ /* 0x000fe400078e0014 */
[----:B------:R-:W-:Y:S01]  /*6700*/  IMAD.MOV.U32 R5, RZ, RZ, R23 ;  /* 0x000000ffff057224 */ /* 0x000fe200078e0017 */
[----:B0-----:R-:W-:Y:S06]  /*6710*/  @!P0 BRA `(.L_x_112) ;  /* 0x0000000000288947 */ /* 0x001fec0003800000 */
        /* <DEDUP_REMOVED lines=10> */
.L_x_112:
[----:B------:R-:W-:Y:S01]  /*67c0*/  ISETP.NE.AND P0, PT, R2, 0x1, PT ;  /* 0x000000010200780c */ /* 0x000fe20003f05270 */
[----:B------:R-:W-:Y:S01]  /*67d0*/  ULDC UR6, c[0x0][0x648] ;  /* 0x0001920000067ab9 */ /* 0x000fe20000000800 */
[----:B------:R-:W-:Y:S01]  /*67e0*/  LOP3.LUT R21, R21, UR29, RZ, 0xc0, !PT ;  /* 0x0000001d15157c12 */ /* 0x000fe2000f8ec0ff */
[----:B-1----:R-:W-:Y:S01]  /*67f0*/  IMAD.MOV R24, RZ, RZ, -R24 ;  /* 0x000000ffff187224 */ /* 0x002fe200078e0a18 */
[----:B------:R-:W-:Y:S01]  /*6800*/  SHF.R.U64 R4, R4, UR6, R5 ;  /* 0x0000000604047c19 */ /* 0x000fe20008001205 */
[----:B------:R-:W-:Y:S01]  /*6810*/  ULDC UR6, c[0x0][0x638] ;  /* 0x00018e0000067ab9 */ /* 0x000fe20000000800 */
[----:B------:R-:W-:Y:S01]  /*6820*/  LOP3.LUT R19, R19, UR13, RZ, 0xc0, !PT ;  /* 0x0000000d13137c12 */ /* 0x000fe2000f8ec0ff */
[----:B------:R-:W-:Y:S01]  /*6830*/  ULDC UR7, c[0x0][0x610] ;  /* 0x0001840000077ab9 */ /* 0x000fe20000000800 */
[----:B------:R-:W-:Y:S02]  /*6840*/  IMAD.MOV.U32 R6, RZ, RZ, R14 ;  /* 0x000000ffff067224 */ /* 0x000fe400078e000e */
[----:B------:R-:W-:-:S02]  /*6850*/  IMAD.MOV R5, RZ, RZ, -R4 ;  /* 0x000000ffff057224 */ /* 0x000fc400078e0a04 */
[----:B------:R-:W-:Y:S02]  /*6860*/  IMAD R4, R4, UR21, R21 ;  /* 0x0000001504047c24 */ /* 0x000fe4000f8e0215 */
[----:B--2---:R-:W-:Y:S02]  /*6870*/  @P0 IMAD R15, R22, R24, R13 ;  /* 0x00000018160f0224 */ /* 0x004fe400078e020d */
[----:B------:R-:W-:Y:S01]  /*6880*/  IMAD R20, R5, UR6, R20 ;  /* 0x0000000605147c24 */ /* 0x000fe2000f8e0214 */
[----:B------:R-:W-:Y:S01]  /*6890*/  ULDC UR6, c[0x0][0x600] ;  /* 0x0001800000067ab9 */ /* 0x000fe20000000800 */
[----:B------:R-:W-:Y:S02]  /*68a0*/  IMAD R15, R4, UR7, R15 ;  /* 0x00000007040f7c24 */ /* 0x000fe4000f8e020f */
[----:B------:R-:W-:Y:S02]  /*68b0*/  IMAD R20, R20, UR6, R19 ;  /* 0x0000000614147c24 */ /* 0x000fe4000f8e0213 */
[----:B------:R-:W-:-:S03]  /*68c0*/  IMAD.MOV.U32 R4, RZ, RZ, 0x1 ;  /* 0x00000001ff047424 */ /* 0x000fc600078e00ff */
[----:B------:R-:W-:Y:S02]  /*68d0*/  SEL R13, R20, R15, !P0 ;  /* 0x0000000f140d7207 */ /* 0x000fe40004000000 */
[----:B------:R-:W-:-:S07]  /*68e0*/  SEL R19, R15, R20, !P0 ;  /* 0x000000140f137207 */ /* 0x000fce0004000000 */
.L_x_110:
[----:B------:R-:W-:Y:S05]  /*68f0*/  BSYNC B1 ;  /* 0x0000000000017941 */ /* 0x000fea0003800000 */
.L_x_109:
[----:B------:R-:W-:-:S13]  /*6900*/  LOP3.LUT P0, RZ, R4, 0xff, RZ, 0xc0, !PT ;  /* 0x000000ff04ff7812 */ /* 0x000fda000780c0ff */
[----:B------:R-:W-:Y:S05]  /*6910*/  @P0 BRA `(.L_x_113) ;  /* 0xfffffff000a80947 */ /* 0x000fea000383ffff */
[----:B------:R-:W-:Y:S05]  /*6920*/  BSYNC B0 ;  /* 0x0000000000007941 */ /* 0x000fea0003800000 */
.L_x_102:
[----:B------:R-:W-:-:S03]  /*6930*/  UMOV UR6, 0xffffffff ;  /* 0xffffffff00067882 */ /* 0x000fc60000000000 */
[----:B------:R-:W-:Y:S05]  /*6940*/  BRA.DIV UR6, `(.L_x_114) ;  /* 0x0000000206cc7947 */ /* 0x000fea000b800000 */
[----:B------:R-:W-:-:S13]  /*6950*/  ELECT P6, URZ, PT ;  /* 0x00000000003f782f */ /* 0x000fda00038c0000 */
.L_x_126:
[----:B------:R-:W-:Y:S04]  /*6960*/  BSSY B0, `(.L_x_115) ;  /* 0x0000019000007945 */ /* 0x000fe80003800000 */
[----:B------:R-:W-:Y:S05]  /*6970*/  @!P6 BRA `(.L_x_116) ;  /* 0x00000000005ce947 */ /* 0x000fea0003800000 */
[----:B------:R-:W-:-:S04]  /*6980*/  LOP3.LUT R18, R18, 0x2, RZ, 0xfc, !PT ;  /* 0x0000000212127812 */ /* 0x000fc800078efcff */
[----:B------:R-:W-:-:S13]  /*6990*/  ISETP.NE.AND P0, PT, R18, 0x3, PT ;  /* 0x000000031200780c */ /* 0x000fda0003f05270 */
[----:B------:R-:W-:Y:S05]  /*69a0*/  @!P0 BRA `(.L_x_117) ;  /* 0x0000000000048947 */ /* 0x000fea0003800000 */
[----:B------:R-:W-:Y:S01]  /*69b0*/  BPT.TRAP 0x1 ;  /* 0x000000040000795c */ /* 0x000fe20000300000 */
.L_x_117:
[----:B------:R-:W0:Y:S01]  /*69c0*/  S2R R3, SR_CgaCtaId ;  /* 0x0000000000037919 */ /* 0x000e220000008800 */
[----:B------:R-:W-:Y:S02]  /*69d0*/  MOV R0, 0x400 ;  /* 0x0000040000007802 */ /* 0x000fe40000000f00 */
[----:B------:R-:W-:Y:S02]  /*69e0*/  SHF.L.U32 R2, R10, 0x1f, RZ ;  /* 0x0000001f0a027819 */ /* 0x000fe400000006ff */
[----:B0-----:R-:W-:-:S05]  /*69f0*/  LEA R0, R3, R0, 0x18 ;  /* 0x0000000003007211 */ /* 0x001fca00078ec0ff */
[----:B------:R-:W-:-:S04]  /*6a00*/  VIADD R0, R0, 0x10 ;  /* 0x0000001000007836 */ /* 0x000fc80000000000 */
[C---:B------:R-:W-:Y:S02]  /*6a10*/  IMAD R5, R9.reuse, 0x8, R0 ;  /* 0x0000000809057824 */ /* 0x040fe400078e0200 */
[----:B------:R-:W-:Y:S02]  /*6a20*/  VIADD R9, R9, 0x1 ;  /* 0x0000000109097836 */ /* 0x000fe40000000000 */
[----:B------:R-:W0:Y:S03]  /*6a30*/  SYNCS.PHASECHK.TRANS64.TRYWAIT P0, [R5+URZ], R2 ;  /* 0x00000002050075a7 */ /* 0x000e26000800017f */
[----:B------:R-:W-:-:S04]  /*6a40*/  ISETP.NE.AND P1, PT, R9, 0x2, PT ;  /* 0x000000020900780c */ /* 0x000fc80003f25270 */
[----:B------:R-:W-:Y:S02]  /*6a50*/  SEL R3, RZ, 0x1, P1 ;  /* 0x00000001ff037807 */ /* 0x000fe40000800000 */
[----:B------:R-:W-:Y:S02]  /*6a60*/  SEL R9, R9, RZ, P1 ;  /* 0x000000ff09097207 */ /* 0x000fe40000800000 */
[----:B------:R-:W-:Y:S01]  /*6a70*/  LOP3.LUT R3, R10, R3, RZ, 0x3c, !PT ;  /* 0x000000030a037212 */ /* 0x000fe200078e3cff */
[----:B0-----:R-:W-:Y:S06]  /*6a80*/  @!P0 BRA `(.L_x_118) ;  /* 0x00000000009c8947 */ /* 0x001fec0003800000 */
.L_x_127:
[----:B------:R-:W-:Y:S01]  /*6a90*/  IMAD R9, R9, 0x8, R0 ;  /* 0x0000000809097824 */ /* 0x000fe200078e0200 */
[----:B------:R-:W-:-:S07]  /*6aa0*/  SHF.L.U32 R0, R3, 0x1f, RZ ;  /* 0x0000001f03007819 */ /* 0x000fce00000006ff */
.L_x_119:
[----:B-1----:R1:W2:Y:S02]  /*6ab0*/  SYNCS.PHASECHK.TRANS64.TRYWAIT P0, [R9+URZ], R0 ;  /* 0x00000000090075a7 */ /* 0x0022a4000800017f */
[----:B--2---:R-:W-:Y:S05]  /*6ac0*/  @!P0 NANOSLEEP.SYNCS 0x989680 ;  /* 0x009896800000895d */ /* 0x004fea0003900000 */
[----:B------:R-:W2:Y:S02]  /*6ad0*/  @!P0 SYNCS.PHASECHK.TRANS64 P0, [R9+URZ], R0 ;  /* 0x00000000090085a7 */ /* 0x000ea4000800007f */
[----:B--2---:R-:W-:Y:S05]  /*6ae0*/  @!P0 BRA `(.L_x_119) ;  /* 0xfffffffc00f08947 */ /* 0x004fea000383ffff */
.L_x_116:
[----:B------:R-:W-:Y:S05]  /*6af0*/  BSYNC B0 ;  /* 0x0000000000007941 */ /* 0x000fea0003800000 */
.L_x_115:
[----:B------:R-:W-:Y:S05]  /*6b00*/  EXIT ;  /* 0x000000000000794d */ /* 0x000fea0003800000 */
.L_x_21:
[----:B-1----:R1:W2:Y:S02]  /*6b10*/  SYNCS.PHASECHK.TRANS64.TRYWAIT P1, [R3+URZ], R0 ;  /* 0x00000000030075a7 */ /* 0x0022a4000802017f */
[----:B--2---:R-:W-:Y:S05]  /*6b20*/  @!P1 NANOSLEEP.SYNCS 0x989680 ;  /* 0x009896800000995d */ /* 0x004fea0003900000 */
[----:B------:R-:W2:Y:S02]  /*6b30*/  @!P1 SYNCS.PHASECHK.TRANS64 P1, [R3+URZ], R0 ;  /* 0x00000000030095a7 */ /* 0x000ea4000802007f */
[----:B--2---:R-:W-:Y:S05]  /*6b40*/  @!P1 BRA `(.L_x_21) ;  /* 0xfffffffc00f09947 */ /* 0x004fea000383ffff */
[----:B------:R-:W-:Y:S05]  /*6b50*/  BRA `(.L_x_20) ;  /* 0xffffffac00047947 */ /* 0x000fea000383ffff */
.L_x_26:
[----:B-1----:R1:W2:Y:S02]  /*6b60*/  SYNCS.PHASECHK.TRANS64.TRYWAIT P1, [R5+URZ], R4 ;  /* 0x00000004050075a7 */ /* 0x0022a4000802017f */
[----:B--2---:R-:W-:Y:S05]  /*6b70*/  @!P1 NANOSLEEP.SYNCS 0x989680 ;  /* 0x009896800000995d */ /* 0x004fea0003900000 */
[----:B------:R-:W2:Y:S02]  /*6b80*/  @!P1 SYNCS.PHASECHK.TRANS64 P1, [R5+URZ], R4 ;  /* 0x00000004050095a7 */ /* 0x000ea4000802007f */
[----:B--2---:R-:W-:Y:S05]  /*6b90*/  @!P1 BRA `(.L_x_26) ;  /* 0xfffffffc00f09947 */ /* 0x004fea000383ffff */
[----:B------:R-:W-:Y:S05]  /*6ba0*/  BRA `(.L_x_25) ;  /* 0xffffffb4002c7947 */ /* 0x000fea000383ffff */
.L_x_103:
[----:B------:R-:W-:Y:S01]  /*6bb0*/  BSSY B1, `(.L_x_120) ;  /* 0x0000006000017945 */ /* 0x000fe20003800000 */
[----:B------:R-:W-:-:S07]  /*6bc0*/  IMAD.MOV.U32 R15, RZ, RZ, -0x1 ;  /* 0xffffffffff0f7424 */ /* 0x000fce00078e00ff */
[----:B------:R-:W-:Y:S05]  /*6bd0*/  WARPSYNC.COLLECTIVE R15, `(.L_x_121) ;  /* 0x000000000f0c7348 */ /* 0x000fea0003c00000 */
[----:B------:R-:W-:Y:S02]  /*6be0*/  ELECT P6, UR62, PT ;  /* 0x00000000003e782f */ /* 0x000fe400038c0000 */
[----:B------:R-:W-:Y:S01]  /*6bf0*/  MOV R14, UR62 ;  /* 0x0000003e000e7c02 */ /* 0x000fe20008000f00 */
[----:B------:R-:W-:Y:S10]  /*6c00*/  ENDCOLLECTIVE ;  /* 0x000000000000791b */ /* 0x000ff40003800000 */
.L_x_121:
[----:B------:R-:W-:Y:S05]  /*6c10*/  BSYNC B1 ;  /* 0x0000000000017941 */ /* 0x000fea0003800000 */
.L_x_120:
[----:B------:R-:W-:Y:S05]  /*6c20*/  BRA `(.L_x_122) ;  /* 0xffffffec00f07947 */ /* 0x000fea000383ffff */
.L_x_106:
[----:B-1----:R1:W2:Y:S02]  /*6c30*/  SYNCS.PHASECHK.TRANS64.TRYWAIT P0, [R20+URZ+0x10], R13 ;  /* 0x0000100d140075a7 */ /* 0x0022a4000800017f */
[----:B--2---:R-:W-:Y:S05]  /*6c40*/  @!P0 NANOSLEEP.SYNCS 0x989680 ;  /* 0x009896800000895d */ /* 0x004fea0003900000 */
[----:B------:R-:W2:Y:S02]  /*6c50*/  @!P0 SYNCS.PHASECHK.TRANS64 P0, [R20+URZ+0x10], R13 ;  /* 0x0000100d140085a7 */ /* 0x000ea4000800007f */
[----:B--2---:R-:W-:Y:S05]  /*6c60*/  @!P0 BRA `(.L_x_106) ;  /* 0xfffffffc00f08947 */ /* 0x004fea000383ffff */
[----:B------:R-:W-:Y:S05]  /*6c70*/  BRA `(.L_x_123) ;  /* 0xfffffff0002c7947 */ /* 0x000fea000383ffff */
.L_x_114:
[----:B------:R-:W-:Y:S01]  /*6c80*/  BSSY B0, `(.L_x_124) ;  /* 0x0000006000007945 */ /* 0x000fe20003800000 */
[----:B------:R-:W-:-:S07]  /*6c90*/  IMAD.MOV.U32 R15, RZ, RZ, -0x1 ;  /* 0xffffffffff0f7424 */ /* 0x000fce00078e00ff */
[----:B------:R-:W-:Y:S05]  /*6ca0*/  WARPSYNC.COLLECTIVE R15, `(.L_x_125) ;  /* 0x000000000f0c7348 */ /* 0x000fea0003c00000 */
[----:B------:R-:W-:Y:S02]  /*6cb0*/  ELECT P6, UR62, PT ;  /* 0x00000000003e782f */ /* 0x000fe400038c0000 */
[----:B------:R-:W-:Y:S01]  /*6cc0*/  MOV R14, UR62 ;  /* 0x0000003e000e7c02 */ /* 0x000fe20008000f00 */
[----:B------:R-:W-:Y:S10]  /*6cd0*/  ENDCOLLECTIVE ;  /* 0x000000000000791b */ /* 0x000ff40003800000 */
.L_x_125:
[----:B------:R-:W-:Y:S05]  /*6ce0*/  BSYNC B0 ;  /* 0x0000000000007941 */ /* 0x000fea0003800000 */
.L_x_124:
[----:B------:R-:W-:Y:S05]  /*6cf0*/  BRA `(.L_x_126) ;  /* 0xfffffffc00187947 */ /* 0x000fea000383ffff */
.L_x_118:
[----:B0-----:R0:W1:Y:S02]  /*6d00*/  SYNCS.PHASECHK.TRANS64.TRYWAIT P0, [R5+URZ], R2 ;  /* 0x00000002050075a7 */ /* 0x001064000800017f */
[----:B-1----:R-:W-:Y:S05]  /*6d10*/  @!P0 NANOSLEEP.SYNCS 0x989680 ;  /* 0x009896800000895d */ /* 0x002fea0003900000 */
[----:B------:R-:W1:Y:S02]  /*6d20*/  @!P0 SYNCS.PHASECHK.TRANS64 P0, [R5+URZ], R2 ;  /* 0x00000002050085a7 */ /* 0x000e64000800007f */
[----:B-1----:R-:W-:Y:S05]  /*6d30*/  @!P0 BRA `(.L_x_118) ;  /* 0xfffffffc00f08947 */ /* 0x002fea000383ffff */
[----:B------:R-:W-:Y:S05]  /*6d40*/  BRA `(.L_x_127) ;  /* 0xfffffffc00507947 */ /* 0x000fea000383ffff */
.L_x_128:
[----:B------:R-:W-:-:S00]  /*6d50*/  BRA `(.L_x_128) ;  /* 0xfffffffc00fc7947 */ /* 0x000fc0000383ffff */
[----:B------:R-:W-:-:S00]  /*6d60*/  NOP ;  /* 0x0000000000007918 */ /* 0x000fc00000000000 */
        /* <DEDUP_REMOVED lines=9> */
.L_x_129:


//--------------------- .nv.global.init           --------------------------
	.section	.nv.global.init,"aw",@progbits
.nv.global.init:
	.type		$str$22,@object
	.size		$str$22,($str$23 - $str$22)
$str$22:
        /*0000*/ 	.byte	0x6b, 0x5f, 0x74, 0x69, 0x6c, 0x65, 0x5f, 0x63, 0x6f, 0x75, 0x6e, 0x74, 0x20, 0x3e, 0x3d, 0x20
        /*0010*/ 	.byte	0x31, 0x00
	.type		$str$23,@object
	.size		$str$23,(__unnamed_1 - $str$23)
$str$23:
        /*0012*/ 	.byte	0x2f, 0x74, 0x6d, 0x70, 0x2f, 0x63, 0x75, 0x74, 0x6c, 0x61, 0x73, 0x73, 0x5f, 0x73, 0x77, 0x65
        /*0022*/ 	.byte	0x65, 0x70, 0x5f, 0x73, 0x72, 0x63, 0x2f, 0x69, 0x6e, 0x63, 0x6c, 0x75, 0x64, 0x65, 0x2f, 0x63
        /*0032*/ 	.byte	0x75, 0x74, 0x6c, 0x61, 0x73, 0x73, 0x2f, 0x67, 0x65, 0x6d, 0x6d, 0x2f, 0x63, 0x6f, 0x6c, 0x6c
        /*0042*/ 	.byte	0x65, 0x63, 0x74, 0x69, 0x76, 0x65, 0x2f, 0x73, 0x6d, 0x39, 0x30, 0x5f, 0x6d, 0x6d, 0x61, 0x5f
        /*0052*/ 	.byte	0x74, 0x6d, 0x61, 0x5f, 0x67, 0x6d, 0x6d, 0x61, 0x5f, 0x73, 0x73, 0x5f, 0x77, 0x61, 0x72, 0x70
        /*0062*/ 	.byte	0x73, 0x70, 0x65, 0x63, 0x69, 0x61, 0x6c, 0x69, 0x7a, 0x65, 0x64, 0x2e, 0x68, 0x70, 0x70, 0x00
	.type		__unnamed_1,@object
	.size		__unnamed_1,(.L_0 - __unnamed_1)
__unnamed_1:
        /*0072*/ 	.byte	0x76, 0x6f, 0x69, 0x64, 0x20, 0x63, 0x75, 0x74, 0x6c, 0x61, 0x73, 0x73, 0x3a, 0x3a, 0x67, 0x65
        /* <DEDUP_REMOVED lines=178> */
        /*0ba2*/ 	.byte	0x00
.L_0:


//--------------------- .nv.shared._ZN7cutlass13device_kernelINS_4gemm6kernel13GemmUniversalIN4cute5tupleIJiiiiEEENS1_10collective13CollectiveMmaINS1_34MainloopSm90TmaGmmaWarpSpecializedILi2ENS5_IJNS4_1CILi2EEENSA_ILi4EEENSA_ILi1EEEEEENS1_35KernelTmaWarpSpecializedCooperativeEEENS5_IJNSA_ILi128EEENSA_ILi64EEESH_EEENS_10tfloat32_tENS5_IJlSD_lEEESK_SL_NS4_8TiledMMAINS4_8MMA_AtomIJNS4_4SM904GMMA29MMA_64x64x8_F32TF32TF32_SS_TNILNSP_7ScaleInE1ELSR_1EEEEEENS4_6LayoutINS5_IJSB_SD_SD_EEENS5_IJSD_NSA_ILi0EEESW_EEEEENS5_IJNS4_10UnderscoreESZ_SZ_EEEEENS4_23SM90_TMA_LOAD_MULTICASTENS4_14ComposedLayoutINS4_7SwizzleILi3ELi4ELi3EEENS4_18smem_ptr_flag_bitsILi32EEENSU_INS5_IJNSA_ILi8EEENSA_ILi32EEEEEENS5_IJS19_SD_EEEEEEEvNS4_8identityES12_S1D_vS1E_EENS_8epilogue10collective6detail29Sm90TmaWarpSpecializedAdapterINS1H_15DefaultEpilogueISK_SL_SL_NS1G_6thread17LinearCombinationISK_Li1EffLNS1L_9ScaleType4KindE0ELNS_15FloatRoundStyleE2ESK_EENS1_15EpilogueDefaultEEEEEvvEEEEvNT_6ParamsE --------------------------
	.section	.nv.shared._ZN7cutlass13device_kernelINS_4gemm6kernel13GemmUniversalIN4cute5tupleIJiiiiEEENS1_10collective13CollectiveMmaINS1_34MainloopSm90TmaGmmaWarpSpecializedILi2ENS5_IJNS4_1CILi2EEENSA_ILi4EEENSA_ILi1EEEEEENS1_35KernelTmaWarpSpecializedCooperativeEEENS5_IJNSA_ILi128EEENSA_ILi64EEESH_EEENS_10tfloat32_tENS5_IJlSD_lEEESK_SL_NS4_8TiledMMAINS4_8MMA_AtomIJNS4_4SM904GMMA29MMA_64x64x8_F32TF32TF32_SS_TNILNSP_7ScaleInE1ELSR_1EEEEEENS4_6LayoutINS5_IJSB_SD_SD_EEENS5_IJSD_NSA_ILi0EEESW_EEEEENS5_IJNS4_10UnderscoreESZ_SZ_EEEEENS4_23SM90_TMA_LOAD_MULTICASTENS4_14ComposedLayoutINS4_7SwizzleILi3ELi4ELi3EEENS4_18smem_ptr_flag_bitsILi32EEENSU_INS5_IJNSA_ILi8EEENSA_ILi32EEEEEENS5_IJS19_SD_EEEEEEEvNS4_8identityES12_S1D_vS1E_EENS_8epilogue10collective6detail29Sm90TmaWarpSpecializedAdapterINS1H_15DefaultEpilogueISK_SL_SL_NS1G_6thread17LinearCombinationISK_Li1EffLNS1L_9ScaleType4KindE0ELNS_15FloatRoundStyleE2ESK_EENS1_15EpilogueDefaultEEEEEvvEEEEvNT_6ParamsE,"aw",@nobits
	.sectionflags	@""
	.align	16
	.zero		1024


//--------------------- .nv.shared.reserved.0     --------------------------
	.section	.nv.shared.reserved.0,"aw",@nobits
	.weak		__nv_reservedSMEM_offset_0_alias
	.size		__nv_reservedSMEM_offset_0_alias, 0, 0
	.other		__nv_reservedSMEM_offset_0_alias,@"STO_CUDA_RESERVED_SHARED STV_DEFAULT"
__nv_reservedSMEM_offset_0_alias:
	.zero		0


//--------------------- .nv.global                --------------------------
	.section	.nv.global,"aw",@nobits
.nv.global:
	.type		_ZN40_INTERNAL_747b2bd4_4_k_cu_a14c6cb1_322654cute1_E,@object
	.size		_ZN40_INTERNAL_747b2bd4_4_k_cu_a14c6cb1_322654cute1_E,(_ZN40_INTERNAL_747b2bd4_4_k_cu_a14c6cb1_322654cuda3std3__45__cpo6cbeginE - _ZN40_INTERNAL_747b2bd4_4_k_cu_a14c6cb1_322654cute1_E)
_ZN40_INTERNAL_747b2bd4_4_k_cu_a14c6cb1_322654cute1_E:
	.zero		1
	.type		_ZN40_INTERNAL_747b2bd4_4_k_cu_a14c6cb1_322654cuda3std3__45__cpo6cbeginE,@object
	.size		_ZN40_INTERNAL_747b2bd4_4_k_cu_a14c6cb1_322654cuda3std3__45__cpo6cbeginE,(_ZN40_INTERNAL_747b2bd4_4_k_cu_a14c6cb1_322654cuda3std3__48in_placeE - _ZN40_INTERNAL_747b2bd4_4_k_cu_a14c6cb1_322654cuda3std3__45__cpo6cbeginE)
_ZN40_INTERNAL_747b2bd4_4_k_cu_a14c6cb1_322654cuda3std3__45__cpo6cbeginE:
	.zero		1
	.type		_ZN40_INTERNAL_747b2bd4_4_k_cu_a14c6cb1_322654cuda3std3__48in_placeE,@object
	.size		_ZN40_INTERNAL_747b2bd4_4_k_cu_a14c6cb1_322654cuda3std3__48in_placeE,(_ZN40_INTERNAL_747b2bd4_4_k_cu_a14c6cb1_322654cuda3std6ranges3__45__cpo9iter_moveE - _ZN40_INTERNAL_747b2bd4_4_k_cu_a14c6cb1_322654cuda3std3__48in_placeE)
_ZN40_INTERNAL_747b2bd4_4_k_cu_a14c6cb1_322654cuda3std3__48in_placeE:
	.zero		1
	.type		_ZN40_INTERNAL_747b2bd4_4_k_cu_a14c6cb1_322654cuda3std6ranges3__45__cpo9iter_moveE,@object
	.size		_ZN40_INTERNAL_747b2bd4_4_k_cu_a14c6cb1_322654cuda3std6ranges3__45__cpo9iter_moveE,(_ZN40_INTERNAL_747b2bd4_4_k_cu_a14c6cb1_322654cuda3std3__45__cpo5beginE - _ZN40_INTERNAL_747b2bd4_4_k_cu_a14c6cb1_322654cuda3std6ranges3__45__cpo9iter_moveE)
_ZN40_INTERNAL_747b2bd4_4_k_cu_a14c6cb1_322654cuda3std6ranges3__45__cpo9iter_moveE:
	.zero		1
	.type		_ZN40_INTERNAL_747b2bd4_4_k_cu_a14c6cb1_322654cuda3std3__45__cpo5beginE,@object
	.size		_ZN40_INTERNAL_747b2bd4_4_k_cu_a14c6cb1_322654cuda3std3__45__cpo5beginE,(_ZN40_INTERNAL_747b2bd4_4_k_cu_a14c6cb1_322654cuda3std3__442_GLOBAL__N__747b2bd4_4_k_cu_a14c6cb1_322656ignoreE - _ZN40_INTERNAL_747b2bd4_4_k_cu_a14c6cb1_322654cuda3std3__45__cpo5beginE)
_ZN40_INTERNAL_747b2bd4_4_k_cu_a14c6cb1_322654cuda3std3__45__cpo5beginE:
	.zero		1
	.type		_ZN40_INTERNAL_747b2bd4_4_k_cu_a14c6cb1_322654cuda3std3__442_GLOBAL__N__747b2bd4_4_k_cu_a14c6cb1_322656ignoreE,@object
	.size		_ZN40_INTERNAL_747b2bd4_4_k_cu_a14c6cb1_322654cuda3std3__442_GLOBAL__N__747b2bd4_4_k_cu_a14c6cb1_322656ignoreE,(_ZN40_INTERNAL_747b2bd4_4_k_cu_a14c6cb1_322654cute7productE - _ZN40_INTERNAL_747b2bd4_4_k_cu_a14c6cb1_322654cuda3std3__442_GLOBAL__N__747b2bd4_4_k_cu_a14c6cb1_322656ignoreE)
_ZN40_INTERNAL_747b2bd4_4_k_cu_a14c6cb1_322654cuda3std3__442_GLOBAL__N__747b2bd4_4_k_cu_a14c6cb1_322656ignoreE:
	.zero		1
	.type		_ZN40_INTERNAL_747b2bd4_4_k_cu_a14c6cb1_322654cute7productE,@object
	.size		_ZN40_INTERNAL_747b2bd4_4_k_cu_a14c6cb1_322654cute7productE,(_ZN40_INTERNAL_747b2bd4_4_k_cu_a14c6cb1_322654cuda3std3__45__cpo3endE - _ZN40_INTERNAL_747b2bd4_4_k_cu_a14c6cb1_322654cute7productE)
_ZN40_INTERNAL_747b2bd4_4_k_cu_a14c6cb1_322654cute7productE:
	.zero		1
	.type		_ZN40_INTERNAL_747b2bd4_4_k_cu_a14c6cb1_322654cuda3std3__45__cpo3endE,@object
	.size		_ZN40_INTERNAL_747b2bd4_4_k_cu_a14c6cb1_322654cuda3std3__45__cpo3endE,(_ZN40_INTERNAL_747b2bd4_4_k_cu_a14c6cb1_322654cuda3std3__419piecewise_constructE - _ZN40_INTERNAL_747b2bd4_4_k_cu_a14c6cb1_322654cuda3std3__45__cpo3endE)
_ZN40_INTERNAL_747b2bd4_4_k_cu_a14c6cb1_322654cuda3std3__45__cpo3endE:
	.zero		1
	.type		_ZN40_INTERNAL_747b2bd4_4_k_cu_a14c6cb1_322654cuda3std3__419piecewise_constructE,@object
	.size		_ZN40_INTERNAL_747b2bd4_4_k_cu_a14c6cb1_322654cuda3std3__419piecewise_constructE,(_ZN40_INTERNAL_747b2bd4_4_k_cu_a14c6cb1_322654cuda3std3__45__cpo4cendE - _ZN40_INTERNAL_747b2bd4_4_k_cu_a14c6cb1_322654cuda3std3__419piecewise_constructE)
_ZN40_INTERNAL_747b2bd4_4_k_cu_a14c6cb1_322654cuda3std3__419piecewise_constructE:
	.zero		1
	.type		_ZN40_INTERNAL_747b2bd4_4_k_cu_a14c6cb1_322654cuda3std3__45__cpo4cendE,@object
	.size		_ZN40_INTERNAL_747b2bd4_4_k_cu_a14c6cb1_322654cuda3std3__45__cpo4cendE,(_ZN40_INTERNAL_747b2bd4_4_k_cu_a14c6cb1_322654cuda3std6ranges3__45__cpo4swapE - _ZN40_INTERNAL_747b2bd4_4_k_cu_a14c6cb1_322654cuda3std3__45__cpo4cendE)
_ZN40_INTERNAL_747b2bd4_4_k_cu_a14c6cb1_322654cuda3std3__45__cpo4cendE:
	.zero		1
	.type		_ZN40_INTERNAL_747b2bd4_4_k_cu_a14c6cb1_322654cuda3std6ranges3__45__cpo4swapE,@object
	.size		_ZN40_INTERNAL_747b2bd4_4_k_cu_a14c6cb1_322654cuda3std6ranges3__45__cpo4swapE,(.L_8 - _ZN40_INTERNAL_747b2bd4_4_k_cu_a14c6cb1_322654cuda3std6ranges3__45__cpo4swapE)
_ZN40_INTERNAL_747b2bd4_4_k_cu_a14c6cb1_322654cuda3std6ranges3__45__cpo4swapE:
	.zero		1
.L_8:


//--------------------- .nv.constant0._ZN7cutlass13device_kernelINS_4gemm6kernel13GemmUniversalIN4cute5tupleIJiiiiEEENS1_10collective13CollectiveMmaINS1_34MainloopSm90TmaGmmaWarpSpecializedILi2ENS5_IJNS4_1CILi2EEENSA_ILi4EEENSA_ILi1EEEEEENS1_35KernelTmaWarpSpecializedCooperativeEEENS5_IJNSA_ILi128EEENSA_ILi64EEESH_EEENS_10tfloat32_tENS5_IJlSD_lEEESK_SL_NS4_8TiledMMAINS4_8MMA_AtomIJNS4_4SM904GMMA29MMA_64x64x8_F32TF32TF32_SS_TNILNSP_7ScaleInE1ELSR_1EEEEEENS4_6LayoutINS5_IJSB_SD_SD_EEENS5_IJSD_NSA_ILi0EEESW_EEEEENS5_IJNS4_10UnderscoreESZ_SZ_EEEEENS4_23SM90_TMA_LOAD_MULTICASTENS4_14ComposedLayoutINS4_7SwizzleILi3ELi4ELi3EEENS4_18smem_ptr_flag_bitsILi32EEENSU_INS5_IJNSA_ILi8EEENSA_ILi32EEEEEENS5_IJS19_SD_EEEEEEEvNS4_8identityES12_S1D_vS1E_EENS_8epilogue10collective6detail29Sm90TmaWarpSpecializedAdapterINS1H_15DefaultEpilogueISK_SL_SL_NS1G_6thread17LinearCombinationISK_Li1EffLNS1L_9ScaleType4KindE0ELNS_15FloatRoundStyleE2ESK_EENS1_15EpilogueDefaultEEEEEvvEEEEvNT_6ParamsE --------------------------
	.section	.nv.constant0._ZN7cutlass13device_kernelINS_4gemm6kernel13GemmUniversalIN4cute5tupleIJiiiiEEENS1_10collective13CollectiveMmaINS1_34MainloopSm90TmaGmmaWarpSpecializedILi2ENS5_IJNS4_1CILi2EEENSA_ILi4EEENSA_ILi1EEEEEENS1_35KernelTmaWarpSpecializedCooperativeEEENS5_IJNSA_ILi128EEENSA_ILi64EEESH_EEENS_10tfloat32_tENS5_IJlSD_lEEESK_SL_NS4_8TiledMMAINS4_8MMA_AtomIJNS4_4SM904GMMA29MMA_64x64x8_F32TF32TF32_SS_TNILNSP_7ScaleInE1ELSR_1EEEEEENS4_6LayoutINS5_IJSB_SD_SD_EEENS5_IJSD_NSA_ILi0EEESW_EEEEENS5_IJNS4_10UnderscoreESZ_SZ_EEEEENS4_23SM90_TMA_LOAD_MULTICASTENS4_14ComposedLayoutINS4_7SwizzleILi3ELi4ELi3EEENS4_18smem_ptr_flag_bitsILi32EEENSU_INS5_IJNSA_ILi8EEENSA_ILi32EEEEEENS5_IJS19_SD_EEEEEEEvNS4_8identityES12_S1D_vS1E_EENS_8epilogue10collective6detail29Sm90TmaWarpSpecializedAdapterINS1H_15DefaultEpilogueISK_SL_SL_NS1G_6thread17LinearCombinationISK_Li1EffLNS1L_9ScaleType4KindE0ELNS_15FloatRoundStyleE2ESK_EENS1_15EpilogueDefaultEEEEEvvEEEEvNT_6ParamsE,"a",@progbits
	.sectionflags	@""
	.align	4
.nv.constant0._ZN7cutlass13device_kernelINS_4gemm6kernel13GemmUniversalIN4cute5tupleIJiiiiEEENS1_10collective13CollectiveMmaINS1_34MainloopSm90TmaGmmaWarpSpecializedILi2ENS5_IJNS4_1CILi2EEENSA_ILi4EEENSA_ILi1EEEEEENS1_35KernelTmaWarpSpecializedCooperativeEEENS5_IJNSA_ILi128EEENSA_ILi64EEESH_EEENS_10tfloat32_tENS5_IJlSD_lEEESK_SL_NS4_8TiledMMAINS4_8MMA_AtomIJNS4_4SM904GMMA29MMA_64x64x8_F32TF32TF32_SS_TNILNSP_7ScaleInE1ELSR_1EEEEEENS4_6LayoutINS5_IJSB_SD_SD_EEENS5_IJSD_NSA_ILi0EEESW_EEEEENS5_IJNS4_10UnderscoreESZ_SZ_EEEEENS4_23SM90_TMA_LOAD_MULTICASTENS4_14ComposedLayoutINS4_7SwizzleILi3ELi4ELi3EEENS4_18smem_ptr_flag_bitsILi32EEENSU_INS5_IJNSA_ILi8EEENSA_ILi32EEEEEENS5_IJS19_SD_EEEEEEEvNS4_8identityES12_S1D_vS1E_EENS_8epilogue10collective6detail29Sm90TmaWarpSpecializedAdapterINS1H_15DefaultEpilogueISK_SL_SL_NS1G_6thread17LinearCombinationISK_Li1EffLNS1L_9ScaleType4KindE0ELNS_15FloatRoundStyleE2ESK_EENS1_15EpilogueDefaultEEEEEvvEEEEvNT_6ParamsE:
	.zero		1664


//--------------------- SYMBOLS --------------------------

	.type		.nv.reservedSmem.offset0,@object
	.size		.nv.reservedSmem.offset0,0x4
	.type		__assertfail,@function
